//
// Generated by NVIDIA NVVM Compiler
//
// Compiler Build ID: CL-36424714
// Cuda compilation tools, release 13.0, V13.0.88
// Based on NVVM 20.0.0
//

.version 9.0
.target sm_100
.address_size 64

	// .globl	_Z16Kogge_Stone_scanPfS_j
// _ZZ16Kogge_Stone_scanPfS_jE2XY has been demoted
// _ZZ31Kogge_Stone_scan_double_buffersPfS_jE3XY1 has been demoted
// _ZZ31Kogge_Stone_scan_double_buffersPfS_jE3XY2 has been demoted
// _ZZ34Kogge_Stone_scan_double_buffers_v2PfS_jE3XY1 has been demoted
// _ZZ34Kogge_Stone_scan_double_buffers_v2PfS_jE3XY2 has been demoted
// _ZZ15Brent_Kung_scanPfS_jE2XY has been demoted
// _ZZ24coarsen_Kogge_Stone_scanPfS_jE2XY has been demoted
// _ZZ30hierarchical_Kogge_Stone_scan1PfS_jS_E2XY has been demoted
// _ZZ28single_pass_Kogge_Stone_scanPfS_jPiS0_S_E5bid_s has been demoted
// _ZZ28single_pass_Kogge_Stone_scanPfS_jPiS0_S_E2XY has been demoted
// _ZZ28single_pass_Kogge_Stone_scanPfS_jPiS0_S_E12previous_sum has been demoted

.visible .entry _Z16Kogge_Stone_scanPfS_j(
	.param .u64 .ptr .align 1 _Z16Kogge_Stone_scanPfS_j_param_0,
	.param .u64 .ptr .align 1 _Z16Kogge_Stone_scanPfS_j_param_1,
	.param .u32 _Z16Kogge_Stone_scanPfS_j_param_2
)
{
	.reg .pred 	%p<7>;
	.reg .b32 	%r<18>;
	.reg .b32 	%f<11>;
	.reg .b64 	%rd<9>;
	// demoted variable
	.shared .align 4 .b8 _ZZ16Kogge_Stone_scanPfS_jE2XY[4096];
	ld.param.u64 	%rd1, [_Z16Kogge_Stone_scanPfS_j_param_0];
	ld.param.u64 	%rd2, [_Z16Kogge_Stone_scanPfS_j_param_1];
	ld.param.u32 	%r7, [_Z16Kogge_Stone_scanPfS_j_param_2];
	mov.u32 	%r8, %ctaid.x;
	mov.u32 	%r1, %ntid.x;
	mov.u32 	%r2, %tid.x;
	mad.lo.s32 	%r3, %r8, %r1, %r2;
	setp.ge.u32 	%p1, %r3, %r7;
	shl.b32 	%r9, %r2, 2;
	mov.u32 	%r10, _ZZ16Kogge_Stone_scanPfS_jE2XY;
	add.s32 	%r4, %r10, %r9;
	@%p1 bra 	$L__BB0_2;
	cvta.to.global.u64 	%rd3, %rd1;
	mul.wide.u32 	%rd4, %r3, 4;
	add.s64 	%rd5, %rd3, %rd4;
	ld.global.f32 	%f4, [%rd5];
	st.shared.f32 	[%r4], %f4;
	bra.uni 	$L__BB0_3;
$L__BB0_2:
	mov.b32 	%r11, 0;
	st.shared.u32 	[%r4], %r11;
$L__BB0_3:
	setp.lt.u32 	%p2, %r1, 2;
	@%p2 bra 	$L__BB0_10;
	mov.b32 	%r17, 1;
$L__BB0_5:
	bar.sync 	0;
	setp.lt.u32 	%p3, %r2, %r17;
	@%p3 bra 	$L__BB0_7;
	ld.shared.f32 	%f6, [%r4];
	sub.s32 	%r13, %r2, %r17;
	shl.b32 	%r14, %r13, 2;
	add.s32 	%r16, %r10, %r14;
	ld.shared.f32 	%f7, [%r16];
	add.f32 	%f10, %f6, %f7;
$L__BB0_7:
	setp.lt.u32 	%p4, %r2, %r17;
	bar.sync 	0;
	@%p4 bra 	$L__BB0_9;
	st.shared.f32 	[%r4], %f10;
$L__BB0_9:
	shl.b32 	%r17, %r17, 1;
	setp.lt.u32 	%p5, %r17, %r1;
	@%p5 bra 	$L__BB0_5;
$L__BB0_10:
	setp.ge.u32 	%p6, %r3, %r7;
	@%p6 bra 	$L__BB0_12;
	ld.shared.f32 	%f8, [%r4];
	cvta.to.global.u64 	%rd6, %rd2;
	mul.wide.u32 	%rd7, %r3, 4;
	add.s64 	%rd8, %rd6, %rd7;
	st.global.f32 	[%rd8], %f8;
$L__BB0_12:
	ret;

}
	// .globl	_Z31Kogge_Stone_scan_double_buffersPfS_j
.visible .entry _Z31Kogge_Stone_scan_double_buffersPfS_j(
	.param .u64 .ptr .align 1 _Z31Kogge_Stone_scan_double_buffersPfS_j_param_0,
	.param .u64 .ptr .align 1 _Z31Kogge_Stone_scan_double_buffersPfS_j_param_1,
	.param .u32 _Z31Kogge_Stone_scan_double_buffersPfS_j_param_2
)
{
	.reg .pred 	%p<14>;
	.reg .b32 	%r<35>;
	.reg .b32 	%f<12>;
	.reg .b64 	%rd<11>;
	// demoted variable
	.shared .align 4 .b8 _ZZ31Kogge_Stone_scan_double_buffersPfS_jE3XY1[4096];
	// demoted variable
	.shared .align 4 .b8 _ZZ31Kogge_Stone_scan_double_buffersPfS_jE3XY2[4096];
	ld.param.u64 	%rd2, [_Z31Kogge_Stone_scan_double_buffersPfS_j_param_0];
	ld.param.u64 	%rd3, [_Z31Kogge_Stone_scan_double_buffersPfS_j_param_1];
	ld.param.u32 	%r10, [_Z31Kogge_Stone_scan_double_buffersPfS_j_param_2];
	cvta.to.global.u64 	%rd1, %rd3;
	mov.u32 	%r11, %ctaid.x;
	mov.u32 	%r1, %ntid.x;
	mov.u32 	%r2, %tid.x;
	mad.lo.s32 	%r3, %r11, %r1, %r2;
	setp.ge.u32 	%p3, %r3, %r10;
	shl.b32 	%r12, %r2, 2;
	mov.u32 	%r13, _ZZ31Kogge_Stone_scan_double_buffersPfS_jE3XY1;
	add.s32 	%r4, %r13, %r12;
	@%p3 bra 	$L__BB1_2;
	cvta.to.global.u64 	%rd4, %rd2;
	mul.wide.u32 	%rd5, %r3, 4;
	add.s64 	%rd6, %rd4, %rd5;
	ld.global.f32 	%f1, [%rd6];
	st.shared.f32 	[%r4], %f1;
	bra.uni 	$L__BB1_3;
$L__BB1_2:
	mov.b32 	%r14, 0;
	st.shared.u32 	[%r4], %r14;
$L__BB1_3:
	setp.lt.u32 	%p5, %r1, 2;
	mov.u32 	%r16, _ZZ31Kogge_Stone_scan_double_buffersPfS_jE3XY2;
	add.s32 	%r5, %r16, %r12;
	mov.pred 	%p13, -1;
	@%p5 bra 	$L__BB1_15;
	mov.b32 	%r34, 0;
	mov.b32 	%r32, 1;
$L__BB1_5:
	bar.sync 	0;
	setp.lt.u32 	%p6, %r2, %r32;
	@%p6 bra 	$L__BB1_9;
	setp.ne.s32 	%p7, %r34, 0;
	@%p7 bra 	$L__BB1_8;
	ld.shared.f32 	%f5, [%r4];
	sub.s32 	%r25, %r2, %r32;
	shl.b32 	%r26, %r25, 2;
	add.s32 	%r28, %r13, %r26;
	ld.shared.f32 	%f6, [%r28];
	add.f32 	%f7, %f5, %f6;
	st.shared.f32 	[%r5], %f7;
	mov.b32 	%r34, 1;
	bra.uni 	$L__BB1_13;
$L__BB1_8:
	ld.shared.f32 	%f2, [%r5];
	sub.s32 	%r20, %r2, %r32;
	shl.b32 	%r21, %r20, 2;
	add.s32 	%r23, %r16, %r21;
	ld.shared.f32 	%f3, [%r23];
	add.f32 	%f4, %f2, %f3;
	st.shared.f32 	[%r4], %f4;
	mov.b32 	%r34, 0;
	bra.uni 	$L__BB1_13;
$L__BB1_9:
	shr.u32 	%r29, %r32, 1;
	setp.lt.u32 	%p8, %r2, %r29;
	@%p8 bra 	$L__BB1_13;
	setp.ne.s32 	%p9, %r34, 0;
	@%p9 bra 	$L__BB1_12;
	ld.shared.f32 	%f9, [%r4];
	st.shared.f32 	[%r5], %f9;
	mov.b32 	%r34, 1;
	bra.uni 	$L__BB1_13;
$L__BB1_12:
	ld.shared.f32 	%f8, [%r5];
	st.shared.f32 	[%r4], %f8;
	mov.b32 	%r34, 0;
$L__BB1_13:
	shl.b32 	%r32, %r32, 1;
	setp.lt.u32 	%p10, %r32, %r1;
	@%p10 bra 	$L__BB1_5;
	setp.eq.s32 	%p13, %r34, 0;
$L__BB1_15:
	setp.ge.u32 	%p11, %r3, %r10;
	@%p11 bra 	$L__BB1_19;
	not.pred 	%p12, %p13;
	@%p12 bra 	$L__BB1_18;
	ld.shared.f32 	%f11, [%r4];
	mul.wide.u32 	%rd9, %r3, 4;
	add.s64 	%rd10, %rd1, %rd9;
	st.global.f32 	[%rd10], %f11;
	bra.uni 	$L__BB1_19;
$L__BB1_18:
	ld.shared.f32 	%f10, [%r5];
	mul.wide.u32 	%rd7, %r3, 4;
	add.s64 	%rd8, %rd1, %rd7;
	st.global.f32 	[%rd8], %f10;
$L__BB1_19:
	ret;

}
	// .globl	_Z34Kogge_Stone_scan_double_buffers_v2PfS_j
.visible .entry _Z34Kogge_Stone_scan_double_buffers_v2PfS_j(
	.param .u64 .ptr .align 1 _Z34Kogge_Stone_scan_double_buffers_v2PfS_j_param_0,
	.param .u64 .ptr .align 1 _Z34Kogge_Stone_scan_double_buffers_v2PfS_j_param_1,
	.param .u32 _Z34Kogge_Stone_scan_double_buffers_v2PfS_j_param_2
)
{
	.reg .pred 	%p<7>;
	.reg .b32 	%r<42>;
	.reg .b32 	%f<7>;
	.reg .b64 	%rd<9>;
	// demoted variable
	.shared .align 4 .b8 _ZZ34Kogge_Stone_scan_double_buffers_v2PfS_jE3XY1[4096];
	// demoted variable
	.shared .align 4 .b8 _ZZ34Kogge_Stone_scan_double_buffers_v2PfS_jE3XY2[4096];
	ld.param.u64 	%rd1, [_Z34Kogge_Stone_scan_double_buffers_v2PfS_j_param_0];
	ld.param.u64 	%rd2, [_Z34Kogge_Stone_scan_double_buffers_v2PfS_j_param_1];
	ld.param.u32 	%r11, [_Z34Kogge_Stone_scan_double_buffers_v2PfS_j_param_2];
	mov.u32 	%r12, %ctaid.x;
	mov.u32 	%r1, %ntid.x;
	mov.u32 	%r2, %tid.x;
	mad.lo.s32 	%r3, %r12, %r1, %r2;
	setp.ge.u32 	%p1, %r3, %r11;
	@%p1 bra 	$L__BB2_2;
	cvta.to.global.u64 	%rd3, %rd1;
	mul.wide.u32 	%rd4, %r3, 4;
	add.s64 	%rd5, %rd3, %rd4;
	ld.global.f32 	%f1, [%rd5];
	shl.b32 	%r17, %r2, 2;
	mov.u32 	%r18, _ZZ34Kogge_Stone_scan_double_buffers_v2PfS_jE3XY1;
	add.s32 	%r19, %r18, %r17;
	st.shared.f32 	[%r19], %f1;
	bra.uni 	$L__BB2_3;
$L__BB2_2:
	shl.b32 	%r13, %r2, 2;
	mov.u32 	%r14, _ZZ34Kogge_Stone_scan_double_buffers_v2PfS_jE3XY1;
	add.s32 	%r15, %r14, %r13;
	mov.b32 	%r16, 0;
	st.shared.u32 	[%r15], %r16;
$L__BB2_3:
	setp.lt.u32 	%p2, %r1, 2;
	mov.u32 	%r38, _ZZ34Kogge_Stone_scan_double_buffers_v2PfS_jE3XY1;
	@%p2 bra 	$L__BB2_10;
	mov.u32 	%r38, _ZZ34Kogge_Stone_scan_double_buffers_v2PfS_jE3XY1;
	mov.u32 	%r37, _ZZ34Kogge_Stone_scan_double_buffers_v2PfS_jE3XY2;
	mov.b32 	%r36, 1;
$L__BB2_5:
	mov.u32 	%r6, %r38;
	bar.sync 	0;
	setp.lt.u32 	%p3, %r2, %r36;
	@%p3 bra 	$L__BB2_7;
	shl.b32 	%r24, %r2, 2;
	add.s32 	%r25, %r6, %r24;
	ld.shared.f32 	%f2, [%r25];
	sub.s32 	%r26, %r2, %r36;
	shl.b32 	%r27, %r26, 2;
	add.s32 	%r28, %r6, %r27;
	ld.shared.f32 	%f3, [%r28];
	add.f32 	%f4, %f2, %f3;
	add.s32 	%r29, %r37, %r24;
	st.shared.f32 	[%r29], %f4;
	mov.u32 	%r38, %r37;
	mov.u32 	%r37, %r6;
	bra.uni 	$L__BB2_9;
$L__BB2_7:
	shr.u32 	%r30, %r36, 1;
	setp.lt.u32 	%p4, %r2, %r30;
	mov.u32 	%r38, %r6;
	@%p4 bra 	$L__BB2_9;
	shl.b32 	%r31, %r2, 2;
	add.s32 	%r32, %r6, %r31;
	ld.shared.f32 	%f5, [%r32];
	add.s32 	%r33, %r37, %r31;
	st.shared.f32 	[%r33], %f5;
$L__BB2_9:
	shl.b32 	%r36, %r36, 1;
	setp.lt.u32 	%p5, %r36, %r1;
	@%p5 bra 	$L__BB2_5;
$L__BB2_10:
	setp.ge.u32 	%p6, %r3, %r11;
	@%p6 bra 	$L__BB2_12;
	shl.b32 	%r34, %r2, 2;
	add.s32 	%r35, %r38, %r34;
	ld.shared.f32 	%f6, [%r35];
	cvta.to.global.u64 	%rd6, %rd2;
	mul.wide.u32 	%rd7, %r3, 4;
	add.s64 	%rd8, %rd6, %rd7;
	st.global.f32 	[%rd8], %f6;
$L__BB2_12:
	ret;

}
	// .globl	_Z15Brent_Kung_scanPfS_j
.visible .entry _Z15Brent_Kung_scanPfS_j(
	.param .u64 .ptr .align 1 _Z15Brent_Kung_scanPfS_j_param_0,
	.param .u64 .ptr .align 1 _Z15Brent_Kung_scanPfS_j_param_1,
	.param .u32 _Z15Brent_Kung_scanPfS_j_param_2
)
{
	.reg .pred 	%p<16>;
	.reg .b32 	%r<50>;
	.reg .b32 	%f<35>;
	.reg .b64 	%rd<13>;
	// demoted variable
	.shared .align 4 .b8 _ZZ15Brent_Kung_scanPfS_jE2XY[4096];
	ld.param.u64 	%rd3, [_Z15Brent_Kung_scanPfS_j_param_0];
	ld.param.u64 	%rd4, [_Z15Brent_Kung_scanPfS_j_param_1];
	ld.param.u32 	%r11, [_Z15Brent_Kung_scanPfS_j_param_2];
	cvta.to.global.u64 	%rd1, %rd4;
	cvta.to.global.u64 	%rd2, %rd3;
	mov.u32 	%r12, %ctaid.x;
	mov.u32 	%r1, %ntid.x;
	mul.lo.s32 	%r13, %r12, %r1;
	shl.b32 	%r14, %r13, 1;
	mov.u32 	%r2, %tid.x;
	add.s32 	%r3, %r14, %r2;
	setp.ge.u32 	%p1, %r3, %r11;
	shl.b32 	%r15, %r2, 2;
	mov.u32 	%r16, _ZZ15Brent_Kung_scanPfS_jE2XY;
	add.s32 	%r4, %r16, %r15;
	@%p1 bra 	$L__BB3_2;
	mul.wide.u32 	%rd5, %r3, 4;
	add.s64 	%rd6, %rd2, %rd5;
	ld.global.f32 	%f1, [%rd6];
	st.shared.f32 	[%r4], %f1;
$L__BB3_2:
	add.s32 	%r5, %r3, %r1;
	setp.ge.u32 	%p2, %r5, %r11;
	shl.b32 	%r17, %r1, 2;
	add.s32 	%r6, %r4, %r17;
	@%p2 bra 	$L__BB3_4;
	mul.wide.u32 	%rd7, %r5, 4;
	add.s64 	%rd8, %rd2, %rd7;
	ld.global.f32 	%f2, [%rd8];
	st.shared.f32 	[%r6], %f2;
$L__BB3_4:
	shl.b32 	%r19, %r2, 1;
	add.s32 	%r7, %r19, 2;
	mov.b32 	%r49, 1;
$L__BB3_5:
	bar.sync 	0;
	mul.lo.s32 	%r9, %r49, %r7;
	setp.gt.u32 	%p3, %r9, 1024;
	@%p3 bra 	$L__BB3_7;
	sub.s32 	%r20, %r9, %r49;
	shl.b32 	%r21, %r20, 2;
	add.s32 	%r23, %r16, %r21;
	ld.shared.f32 	%f3, [%r23+-4];
	shl.b32 	%r24, %r49, 2;
	add.s32 	%r25, %r23, %r24;
	ld.shared.f32 	%f4, [%r25+-4];
	add.f32 	%f5, %f3, %f4;
	st.shared.f32 	[%r25+-4], %f5;
$L__BB3_7:
	shl.b32 	%r49, %r49, 1;
	setp.le.u32 	%p4, %r49, %r1;
	@%p4 bra 	$L__BB3_5;
	bar.sync 	0;
	setp.ne.s32 	%p5, %r2, 0;
	@%p5 bra 	$L__BB3_10;
	ld.shared.f32 	%f6, [_ZZ15Brent_Kung_scanPfS_jE2XY+2044];
	ld.shared.f32 	%f7, [_ZZ15Brent_Kung_scanPfS_jE2XY+3068];
	add.f32 	%f8, %f6, %f7;
	st.shared.f32 	[_ZZ15Brent_Kung_scanPfS_jE2XY+3068], %f8;
$L__BB3_10:
	bar.sync 	0;
	setp.gt.u32 	%p6, %r2, 2;
	@%p6 bra 	$L__BB3_12;
	shl.b32 	%r26, %r7, 9;
	add.s32 	%r28, %r16, %r26;
	ld.shared.f32 	%f9, [%r28+-4];
	ld.shared.f32 	%f10, [%r28+508];
	add.f32 	%f11, %f9, %f10;
	st.shared.f32 	[%r28+508], %f11;
$L__BB3_12:
	bar.sync 	0;
	setp.gt.u32 	%p7, %r2, 6;
	@%p7 bra 	$L__BB3_14;
	shl.b32 	%r29, %r7, 8;
	add.s32 	%r31, %r16, %r29;
	ld.shared.f32 	%f12, [%r31+-4];
	ld.shared.f32 	%f13, [%r31+252];
	add.f32 	%f14, %f12, %f13;
	st.shared.f32 	[%r31+252], %f14;
$L__BB3_14:
	bar.sync 	0;
	setp.gt.u32 	%p8, %r2, 14;
	@%p8 bra 	$L__BB3_16;
	shl.b32 	%r32, %r7, 7;
	add.s32 	%r34, %r16, %r32;
	ld.shared.f32 	%f15, [%r34+-4];
	ld.shared.f32 	%f16, [%r34+124];
	add.f32 	%f17, %f15, %f16;
	st.shared.f32 	[%r34+124], %f17;
$L__BB3_16:
	bar.sync 	0;
	setp.gt.u32 	%p9, %r2, 30;
	@%p9 bra 	$L__BB3_18;
	shl.b32 	%r35, %r7, 6;
	add.s32 	%r37, %r16, %r35;
	ld.shared.f32 	%f18, [%r37+-4];
	ld.shared.f32 	%f19, [%r37+60];
	add.f32 	%f20, %f18, %f19;
	st.shared.f32 	[%r37+60], %f20;
$L__BB3_18:
	bar.sync 	0;
	setp.gt.u32 	%p10, %r2, 62;
	@%p10 bra 	$L__BB3_20;
	shl.b32 	%r38, %r7, 5;
	add.s32 	%r40, %r16, %r38;
	ld.shared.f32 	%f21, [%r40+-4];
	ld.shared.f32 	%f22, [%r40+28];
	add.f32 	%f23, %f21, %f22;
	st.shared.f32 	[%r40+28], %f23;
$L__BB3_20:
	bar.sync 	0;
	setp.gt.u32 	%p11, %r2, 126;
	@%p11 bra 	$L__BB3_22;
	shl.b32 	%r41, %r7, 4;
	add.s32 	%r43, %r16, %r41;
	ld.shared.f32 	%f24, [%r43+-4];
	ld.shared.f32 	%f25, [%r43+12];
	add.f32 	%f26, %f24, %f25;
	st.shared.f32 	[%r43+12], %f26;
$L__BB3_22:
	bar.sync 	0;
	setp.gt.u32 	%p12, %r2, 254;
	@%p12 bra 	$L__BB3_24;
	shl.b32 	%r44, %r7, 3;
	add.s32 	%r46, %r16, %r44;
	ld.shared.f32 	%f27, [%r46+-4];
	ld.shared.f32 	%f28, [%r46+4];
	add.f32 	%f29, %f27, %f28;
	st.shared.f32 	[%r46+4], %f29;
$L__BB3_24:
	bar.sync 	0;
	setp.gt.u32 	%p13, %r2, 510;
	@%p13 bra 	$L__BB3_26;
	add.s32 	%r48, %r4, %r15;
	ld.shared.f32 	%f30, [%r48+4];
	ld.shared.f32 	%f31, [%r48+8];
	add.f32 	%f32, %f30, %f31;
	st.shared.f32 	[%r48+8], %f32;
$L__BB3_26:
	setp.ge.u32 	%p14, %r3, %r11;
	bar.sync 	0;
	@%p14 bra 	$L__BB3_28;
	ld.shared.f32 	%f33, [%r4];
	mul.wide.u32 	%rd9, %r3, 4;
	add.s64 	%rd10, %rd1, %rd9;
	st.global.f32 	[%rd10], %f33;
$L__BB3_28:
	setp.ge.u32 	%p15, %r5, %r11;
	@%p15 bra 	$L__BB3_30;
	ld.shared.f32 	%f34, [%r6];
	mul.wide.u32 	%rd11, %r5, 4;
	add.s64 	%rd12, %rd1, %rd11;
	st.global.f32 	[%rd12], %f34;
$L__BB3_30:
	ret;

}
	// .globl	_Z24coarsen_Kogge_Stone_scanPfS_j
.visible .entry _Z24coarsen_Kogge_Stone_scanPfS_j(
	.param .u64 .ptr .align 1 _Z24coarsen_Kogge_Stone_scanPfS_j_param_0,
	.param .u64 .ptr .align 1 _Z24coarsen_Kogge_Stone_scanPfS_j_param_1,
	.param .u32 _Z24coarsen_Kogge_Stone_scanPfS_j_param_2
)
{
	.reg .pred 	%p<14>;
	.reg .b32 	%r<20>;
	.reg .b32 	%f<47>;
	.reg .b64 	%rd<9>;
	// demoted variable
	.shared .align 4 .b8 _ZZ24coarsen_Kogge_Stone_scanPfS_jE2XY[4096];
	ld.param.u64 	%rd4, [_Z24coarsen_Kogge_Stone_scanPfS_j_param_0];
	ld.param.u64 	%rd3, [_Z24coarsen_Kogge_Stone_scanPfS_j_param_1];
	ld.param.u32 	%r10, [_Z24coarsen_Kogge_Stone_scanPfS_j_param_2];
	cvta.to.global.u64 	%rd5, %rd4;
	mov.u32 	%r1, %tid.x;
	setp.ge.u32 	%p1, %r1, %r10;
	mul.wide.u32 	%rd6, %r1, 4;
	add.s64 	%rd1, %rd5, %rd6;
	mov.f32 	%f41, 0f00000000;
	@%p1 bra 	$L__BB4_2;
	ld.global.f32 	%f41, [%rd1];
$L__BB4_2:
	shl.b32 	%r11, %r1, 2;
	mov.u32 	%r12, _ZZ24coarsen_Kogge_Stone_scanPfS_jE2XY;
	add.s32 	%r2, %r12, %r11;
	st.shared.f32 	[%r2], %f41;
	add.s32 	%r3, %r1, 256;
	setp.ge.u32 	%p2, %r3, %r10;
	mov.f32 	%f42, 0f00000000;
	@%p2 bra 	$L__BB4_4;
	ld.global.f32 	%f42, [%rd1+1024];
$L__BB4_4:
	st.shared.f32 	[%r2+1024], %f42;
	add.s32 	%r4, %r1, 512;
	setp.ge.u32 	%p3, %r4, %r10;
	mov.f32 	%f43, 0f00000000;
	@%p3 bra 	$L__BB4_6;
	ld.global.f32 	%f43, [%rd1+2048];
$L__BB4_6:
	st.shared.f32 	[%r2+2048], %f43;
	add.s32 	%r5, %r1, 768;
	setp.ge.u32 	%p4, %r5, %r10;
	mov.f32 	%f44, 0f00000000;
	@%p4 bra 	$L__BB4_8;
	ld.global.f32 	%f44, [%rd1+3072];
$L__BB4_8:
	st.shared.f32 	[%r2+3072], %f44;
	bar.sync 	0;
	mad.lo.s32 	%r6, %r1, 12, %r2;
	ld.shared.f32 	%f16, [%r6];
	ld.shared.f32 	%f17, [%r6+4];
	add.f32 	%f18, %f16, %f17;
	st.shared.f32 	[%r6+4], %f18;
	ld.shared.f32 	%f19, [%r6+8];
	add.f32 	%f20, %f18, %f19;
	st.shared.f32 	[%r6+8], %f20;
	ld.shared.f32 	%f21, [%r6+12];
	add.f32 	%f22, %f20, %f21;
	st.shared.f32 	[%r6+12], %f22;
	mov.u32 	%r7, %ntid.x;
	setp.lt.u32 	%p5, %r7, 2;
	@%p5 bra 	$L__BB4_15;
	mov.b32 	%r19, 1;
$L__BB4_10:
	bar.sync 	0;
	setp.lt.u32 	%p6, %r1, %r19;
	@%p6 bra 	$L__BB4_12;
	ld.shared.f32 	%f24, [%r6+12];
	sub.s32 	%r14, %r1, %r19;
	shl.b32 	%r15, %r14, 4;
	add.s32 	%r17, %r12, %r15;
	ld.shared.f32 	%f25, [%r17+12];
	add.f32 	%f46, %f24, %f25;
$L__BB4_12:
	setp.lt.u32 	%p7, %r1, %r19;
	bar.sync 	0;
	@%p7 bra 	$L__BB4_14;
	st.shared.f32 	[%r6+12], %f46;
$L__BB4_14:
	shl.b32 	%r19, %r19, 1;
	setp.lt.u32 	%p8, %r19, %r7;
	@%p8 bra 	$L__BB4_10;
$L__BB4_15:
	add.s32 	%r18, %r7, -1;
	setp.ge.u32 	%p9, %r1, %r18;
	@%p9 bra 	$L__BB4_17;
	ld.shared.f32 	%f26, [%r6+12];
	ld.shared.f32 	%f27, [%r6+16];
	add.f32 	%f28, %f26, %f27;
	st.shared.f32 	[%r6+16], %f28;
	ld.shared.f32 	%f29, [%r6+20];
	add.f32 	%f30, %f26, %f29;
	st.shared.f32 	[%r6+20], %f30;
	ld.shared.f32 	%f31, [%r6+24];
	add.f32 	%f32, %f26, %f31;
	st.shared.f32 	[%r6+24], %f32;
$L__BB4_17:
	setp.ge.u32 	%p10, %r1, %r10;
	bar.sync 	0;
	cvta.to.global.u64 	%rd7, %rd3;
	add.s64 	%rd2, %rd7, %rd6;
	@%p10 bra 	$L__BB4_19;
	ld.shared.f32 	%f33, [%r2];
	add.f32 	%f34, %f33, 0f00000000;
	st.global.f32 	[%rd2], %f34;
$L__BB4_19:
	setp.ge.u32 	%p11, %r3, %r10;
	@%p11 bra 	$L__BB4_21;
	ld.shared.f32 	%f35, [%r2+1024];
	add.f32 	%f36, %f35, 0f00000000;
	st.global.f32 	[%rd2+1024], %f36;
$L__BB4_21:
	setp.ge.u32 	%p12, %r4, %r10;
	@%p12 bra 	$L__BB4_23;
	ld.shared.f32 	%f37, [%r2+2048];
	add.f32 	%f38, %f37, 0f00000000;
	st.global.f32 	[%rd2+2048], %f38;
$L__BB4_23:
	setp.ge.u32 	%p13, %r5, %r10;
	@%p13 bra 	$L__BB4_25;
	ld.shared.f32 	%f39, [%r2+3072];
	add.f32 	%f40, %f39, 0f00000000;
	st.global.f32 	[%rd2+3072], %f40;
$L__BB4_25:
	ret;

}
	// .globl	_Z30hierarchical_Kogge_Stone_scan3PfjS_
.visible .entry _Z30hierarchical_Kogge_Stone_scan3PfjS_(
	.param .u64 .ptr .align 1 _Z30hierarchical_Kogge_Stone_scan3PfjS__param_0,
	.param .u32 _Z30hierarchical_Kogge_Stone_scan3PfjS__param_1,
	.param .u64 .ptr .align 1 _Z30hierarchical_Kogge_Stone_scan3PfjS__param_2
)
{
	.reg .pred 	%p<4>;
	.reg .b32 	%r<7>;
	.reg .b32 	%f<4>;
	.reg .b64 	%rd<9>;

	ld.param.u64 	%rd1, [_Z30hierarchical_Kogge_Stone_scan3PfjS__param_0];
	ld.param.u32 	%r3, [_Z30hierarchical_Kogge_Stone_scan3PfjS__param_1];
	ld.param.u64 	%rd2, [_Z30hierarchical_Kogge_Stone_scan3PfjS__param_2];
	mov.u32 	%r1, %ctaid.x;
	mov.u32 	%r4, %ntid.x;
	mov.u32 	%r5, %tid.x;
	mad.lo.s32 	%r2, %r1, %r4, %r5;
	setp.eq.s32 	%p1, %r1, 0;
	setp.ge.u32 	%p2, %r2, %r3;
	or.pred  	%p3, %p1, %p2;
	@%p3 bra 	$L__BB5_2;
	cvta.to.global.u64 	%rd3, %rd2;
	cvta.to.global.u64 	%rd4, %rd1;
	add.s32 	%r6, %r1, -1;
	mul.wide.u32 	%rd5, %r6, 4;
	add.s64 	%rd6, %rd3, %rd5;
	ld.global.f32 	%f1, [%rd6];
	mul.wide.u32 	%rd7, %r2, 4;
	add.s64 	%rd8, %rd4, %rd7;
	ld.global.f32 	%f2, [%rd8];
	add.f32 	%f3, %f1, %f2;
	st.global.f32 	[%rd8], %f3;
$L__BB5_2:
	ret;

}
	// .globl	_Z30hierarchical_Kogge_Stone_scan1PfS_jS_
.visible .entry _Z30hierarchical_Kogge_Stone_scan1PfS_jS_(
	.param .u64 .ptr .align 1 _Z30hierarchical_Kogge_Stone_scan1PfS_jS__param_0,
	.param .u64 .ptr .align 1 _Z30hierarchical_Kogge_Stone_scan1PfS_jS__param_1,
	.param .u32 _Z30hierarchical_Kogge_Stone_scan1PfS_jS__param_2,
	.param .u64 .ptr .align 1 _Z30hierarchical_Kogge_Stone_scan1PfS_jS__param_3
)
{
	.reg .pred 	%p<8>;
	.reg .b32 	%r<19>;
	.reg .b32 	%f<12>;
	.reg .b64 	%rd<13>;
	// demoted variable
	.shared .align 4 .b8 _ZZ30hierarchical_Kogge_Stone_scan1PfS_jS_E2XY[4096];
	ld.param.u64 	%rd1, [_Z30hierarchical_Kogge_Stone_scan1PfS_jS__param_0];
	ld.param.u64 	%rd2, [_Z30hierarchical_Kogge_Stone_scan1PfS_jS__param_1];
	ld.param.u32 	%r8, [_Z30hierarchical_Kogge_Stone_scan1PfS_jS__param_2];
	ld.param.u64 	%rd3, [_Z30hierarchical_Kogge_Stone_scan1PfS_jS__param_3];
	mov.u32 	%r1, %ctaid.x;
	mov.u32 	%r2, %ntid.x;
	mov.u32 	%r3, %tid.x;
	mad.lo.s32 	%r4, %r1, %r2, %r3;
	setp.ge.u32 	%p1, %r4, %r8;
	shl.b32 	%r9, %r3, 2;
	mov.u32 	%r10, _ZZ30hierarchical_Kogge_Stone_scan1PfS_jS_E2XY;
	add.s32 	%r5, %r10, %r9;
	@%p1 bra 	$L__BB6_2;
	cvta.to.global.u64 	%rd4, %rd1;
	mul.wide.u32 	%rd5, %r4, 4;
	add.s64 	%rd6, %rd4, %rd5;
	ld.global.f32 	%f4, [%rd6];
	st.shared.f32 	[%r5], %f4;
	bra.uni 	$L__BB6_3;
$L__BB6_2:
	mov.b32 	%r11, 0;
	st.shared.u32 	[%r5], %r11;
$L__BB6_3:
	setp.lt.u32 	%p2, %r2, 2;
	@%p2 bra 	$L__BB6_10;
	mov.b32 	%r18, 1;
$L__BB6_5:
	bar.sync 	0;
	setp.lt.u32 	%p3, %r3, %r18;
	@%p3 bra 	$L__BB6_7;
	ld.shared.f32 	%f6, [%r5];
	sub.s32 	%r13, %r3, %r18;
	shl.b32 	%r14, %r13, 2;
	add.s32 	%r16, %r10, %r14;
	ld.shared.f32 	%f7, [%r16];
	add.f32 	%f11, %f6, %f7;
$L__BB6_7:
	setp.lt.u32 	%p4, %r3, %r18;
	bar.sync 	0;
	@%p4 bra 	$L__BB6_9;
	st.shared.f32 	[%r5], %f11;
$L__BB6_9:
	shl.b32 	%r18, %r18, 1;
	setp.lt.u32 	%p5, %r18, %r2;
	@%p5 bra 	$L__BB6_5;
$L__BB6_10:
	setp.ge.u32 	%p6, %r4, %r8;
	@%p6 bra 	$L__BB6_12;
	ld.shared.f32 	%f8, [%r5];
	cvta.to.global.u64 	%rd7, %rd2;
	mul.wide.u32 	%rd8, %r4, 4;
	add.s64 	%rd9, %rd7, %rd8;
	st.global.f32 	[%rd9], %f8;
$L__BB6_12:
	add.s32 	%r17, %r2, -1;
	setp.ne.s32 	%p7, %r3, %r17;
	@%p7 bra 	$L__BB6_14;
	ld.shared.f32 	%f9, [_ZZ30hierarchical_Kogge_Stone_scan1PfS_jS_E2XY+4092];
	cvta.to.global.u64 	%rd10, %rd3;
	mul.wide.u32 	%rd11, %r1, 4;
	add.s64 	%rd12, %rd10, %rd11;
	st.global.f32 	[%rd12], %f9;
$L__BB6_14:
	ret;

}
	// .globl	_Z28single_pass_Kogge_Stone_scanPfS_jPiS0_S_
.visible .entry _Z28single_pass_Kogge_Stone_scanPfS_jPiS0_S_(
	.param .u64 .ptr .align 1 _Z28single_pass_Kogge_Stone_scanPfS_jPiS0_S__param_0,
	.param .u64 .ptr .align 1 _Z28single_pass_Kogge_Stone_scanPfS_jPiS0_S__param_1,
	.param .u32 _Z28single_pass_Kogge_Stone_scanPfS_jPiS0_S__param_2,
	.param .u64 .ptr .align 1 _Z28single_pass_Kogge_Stone_scanPfS_jPiS0_S__param_3,
	.param .u64 .ptr .align 1 _Z28single_pass_Kogge_Stone_scanPfS_jPiS0_S__param_4,
	.param .u64 .ptr .align 1 _Z28single_pass_Kogge_Stone_scanPfS_jPiS0_S__param_5
)
{
	.reg .pred 	%p<11>;
	.reg .b32 	%r<22>;
	.reg .b32 	%f<17>;
	.reg .b64 	%rd<22>;
	// demoted variable
	.shared .align 4 .u32 _ZZ28single_pass_Kogge_Stone_scanPfS_jPiS0_S_E5bid_s;
	// demoted variable
	.shared .align 4 .b8 _ZZ28single_pass_Kogge_Stone_scanPfS_jPiS0_S_E2XY[4096];
	// demoted variable
	.shared .align 4 .f32 _ZZ28single_pass_Kogge_Stone_scanPfS_jPiS0_S_E12previous_sum;
	ld.param.u64 	%rd4, [_Z28single_pass_Kogge_Stone_scanPfS_jPiS0_S__param_0];
	ld.param.u64 	%rd5, [_Z28single_pass_Kogge_Stone_scanPfS_jPiS0_S__param_1];
	ld.param.u32 	%r8, [_Z28single_pass_Kogge_Stone_scanPfS_jPiS0_S__param_2];
	ld.param.u64 	%rd6, [_Z28single_pass_Kogge_Stone_scanPfS_jPiS0_S__param_3];
	ld.param.u64 	%rd8, [_Z28single_pass_Kogge_Stone_scanPfS_jPiS0_S__param_4];
	ld.param.u64 	%rd7, [_Z28single_pass_Kogge_Stone_scanPfS_jPiS0_S__param_5];
	cvta.to.global.u64 	%rd1, %rd8;
	mov.u32 	%r1, %tid.x;
	setp.ne.s32 	%p1, %r1, 0;
	@%p1 bra 	$L__BB7_2;
	cvta.to.global.u64 	%rd9, %rd6;
	atom.global.add.u32 	%r9, [%rd9], 1;
	st.shared.u32 	[_ZZ28single_pass_Kogge_Stone_scanPfS_jPiS0_S_E5bid_s], %r9;
$L__BB7_2:
	bar.sync 	0;
	ld.shared.u32 	%r2, [_ZZ28single_pass_Kogge_Stone_scanPfS_jPiS0_S_E5bid_s];
	mov.u32 	%r3, %ntid.x;
	mad.lo.s32 	%r4, %r2, %r3, %r1;
	setp.ge.u32 	%p2, %r4, %r8;
	shl.b32 	%r10, %r1, 2;
	mov.u32 	%r11, _ZZ28single_pass_Kogge_Stone_scanPfS_jPiS0_S_E2XY;
	add.s32 	%r5, %r11, %r10;
	@%p2 bra 	$L__BB7_4;
	cvta.to.global.u64 	%rd10, %rd4;
	mul.wide.u32 	%rd11, %r4, 4;
	add.s64 	%rd12, %rd10, %rd11;
	ld.global.f32 	%f4, [%rd12];
	st.shared.f32 	[%r5], %f4;
	bra.uni 	$L__BB7_5;
$L__BB7_4:
	mov.b32 	%r12, 0;
	st.shared.u32 	[%r5], %r12;
$L__BB7_5:
	setp.lt.u32 	%p3, %r3, 2;
	@%p3 bra 	$L__BB7_12;
	mov.b32 	%r21, 1;
$L__BB7_7:
	bar.sync 	0;
	setp.lt.u32 	%p4, %r1, %r21;
	@%p4 bra 	$L__BB7_9;
	ld.shared.f32 	%f6, [%r5];
	sub.s32 	%r14, %r1, %r21;
	shl.b32 	%r15, %r14, 2;
	add.s32 	%r17, %r11, %r15;
	ld.shared.f32 	%f7, [%r17];
	add.f32 	%f16, %f6, %f7;
$L__BB7_9:
	setp.lt.u32 	%p5, %r1, %r21;
	bar.sync 	0;
	@%p5 bra 	$L__BB7_11;
	st.shared.f32 	[%r5], %f16;
$L__BB7_11:
	shl.b32 	%r21, %r21, 1;
	setp.lt.u32 	%p6, %r21, %r3;
	@%p6 bra 	$L__BB7_7;
$L__BB7_12:
	setp.ge.u32 	%p7, %r4, %r8;
	cvta.to.global.u64 	%rd13, %rd5;
	mul.wide.u32 	%rd14, %r4, 4;
	add.s64 	%rd2, %rd13, %rd14;
	@%p7 bra 	$L__BB7_14;
	ld.shared.f32 	%f8, [%r5];
	st.global.f32 	[%rd2], %f8;
$L__BB7_14:
	setp.ne.s32 	%p8, %r1, 0;
	@%p8 bra 	$L__BB7_18;
	mul.wide.u32 	%rd15, %r2, 4;
	add.s64 	%rd3, %rd1, %rd15;
$L__BB7_16:
	atom.global.or.b32 	%r18, [%rd3], 0;
	setp.eq.s32 	%p9, %r18, 0;
	@%p9 bra 	$L__BB7_16;
	cvta.to.global.u64 	%rd16, %rd7;
	add.s64 	%rd18, %rd16, %rd15;
	ld.global.f32 	%f9, [%rd18];
	st.shared.f32 	[_ZZ28single_pass_Kogge_Stone_scanPfS_jPiS0_S_E12previous_sum], %f9;
	ld.shared.f32 	%f10, [_ZZ28single_pass_Kogge_Stone_scanPfS_jPiS0_S_E2XY+4092];
	add.f32 	%f11, %f9, %f10;
	add.s32 	%r19, %r2, 1;
	mul.wide.u32 	%rd19, %r19, 4;
	add.s64 	%rd20, %rd16, %rd19;
	st.global.f32 	[%rd20], %f11;
	membar.gl;
	add.s64 	%rd21, %rd1, %rd19;
	atom.global.add.u32 	%r20, [%rd21], 1;
$L__BB7_18:
	setp.ge.u32 	%p10, %r4, %r8;
	bar.sync 	0;
	@%p10 bra 	$L__BB7_20;
	ld.shared.f32 	%f12, [_ZZ28single_pass_Kogge_Stone_scanPfS_jPiS0_S_E12previous_sum];
	ld.global.f32 	%f13, [%rd2];
	add.f32 	%f14, %f12, %f13;
	st.global.f32 	[%rd2], %f14;
$L__BB7_20:
	ret;

}


// ===== COMPILED SASS (sm_100) =====

	.target	sm_100

	.elftype	@"ET_EXEC"


//--------------------- .note.nv.tkinfo           --------------------------
	.section	.note.nv.tkinfo,"",@"SHT_NOTE"
	.sectionflags	@"SHF_NOTE_NV_TKINFO"
	.tkinfo
        /*0018*/ 	.word	0x00000002
        /*0030*/ 	.string	""
        /*0030*/ 	.string	"ptxas"
        /*0030*/ 	.string	"Cuda compilation tools, release 13.0, V13.0.88"
        /*0030*/ 	.string	"Build cuda_13.0.r13.0/compiler.36424714_0"
        /*0030*/ 	.string	"-arch sm_100 -m 64 "



//--------------------- .note.nv.cuinfo           --------------------------
	.section	.note.nv.cuinfo,"",@"SHT_NOTE"
	.sectionflags	@"SHF_NOTE_NV_CUINFO"
        /*0018*/ 	.short	0x0002
        /*001a*/ 	.short	0x0064
        /*001c*/ 	.short	0x0082
	.zero		2


//--------------------- .nv.info                  --------------------------
	.section	.nv.info,"",@"SHT_CUDA_INFO"
	.align	4


	//----- nvinfo : EIATTR_REGCOUNT
	.align		4
        /*0000*/ 	.byte	0x04, 0x2f
        /*0002*/ 	.short	(.L_1 - .L_0)
	.align		4
.L_0:
        /*0004*/ 	.word	index@(_Z16Kogge_Stone_scanPfS_j)
        /*0008*/ 	.word	0x0000000c


	//----- nvinfo : EIATTR_FRAME_SIZE
	.align		4
.L_1:
        /*000c*/ 	.byte	0x04, 0x11
        /*000e*/ 	.short	(.L_3 - .L_2)
	.align		4
.L_2:
        /*0010*/ 	.word	index@(_Z16Kogge_Stone_scanPfS_j)
        /*0014*/ 	.word	0x00000000


	//----- nvinfo : EIATTR_REGCOUNT
	.align		4
.L_3:
        /*0018*/ 	.byte	0x04, 0x2f
        /*001a*/ 	.short	(.L_5 - .L_4)
	.align		4
.L_4:
        /*001c*/ 	.word	index@(_Z31Kogge_Stone_scan_double_buffersPfS_j)
        /*0020*/ 	.word	0x0000000d


	//----- nvinfo : EIATTR_FRAME_SIZE
	.align		4
.L_5:
        /*0024*/ 	.byte	0x04, 0x11
        /*0026*/ 	.short	(.L_7 - .L_6)
	.align		4
.L_6:
        /*0028*/ 	.word	index@(_Z31Kogge_Stone_scan_double_buffersPfS_j)
        /*002c*/ 	.word	0x00000000


	//----- nvinfo : EIATTR_REGCOUNT
	.align		4
.L_7:
        /*0030*/ 	.byte	0x04, 0x2f
        /*0032*/ 	.short	(.L_9 - .L_8)
	.align		4
.L_8:
        /*0034*/ 	.word	index@(_Z34Kogge_Stone_scan_double_buffers_v2PfS_j)
        /*0038*/ 	.word	0x0000000f


	//----- nvinfo : EIATTR_FRAME_SIZE
	.align		4
.L_9:
        /*003c*/ 	.byte	0x04, 0x11
        /*003e*/ 	.short	(.L_11 - .L_10)
	.align		4
.L_10:
        /*0040*/ 	.word	index@(_Z34Kogge_Stone_scan_double_buffers_v2PfS_j)
        /*0044*/ 	.word	0x00000000


	//----- nvinfo : EIATTR_REGCOUNT
	.align		4
.L_11:
        /*0048*/ 	.byte	0x04, 0x2f
        /*004a*/ 	.short	(.L_13 - .L_12)
	.align		4
.L_12:
        /*004c*/ 	.word	index@(_Z15Brent_Kung_scanPfS_j)
        /*0050*/ 	.word	0x00000012


	//----- nvinfo : EIATTR_FRAME_SIZE
	.align		4
.L_13:
        /*0054*/ 	.byte	0x04, 0x11
        /*0056*/ 	.short	(.L_15 - .L_14)
	.align		4
.L_14:
        /*0058*/ 	.word	index@(_Z15Brent_Kung_scanPfS_j)
        /*005c*/ 	.word	0x00000000


	//----- nvinfo : EIATTR_REGCOUNT
	.align		4
.L_15:
        /*0060*/ 	.byte	0x04, 0x2f
        /*0062*/ 	.short	(.L_17 - .L_16)
	.align		4
.L_16:
        /*0064*/ 	.word	index@(_Z24coarsen_Kogge_Stone_scanPfS_j)
        /*0068*/ 	.word	0x00000011


	//----- nvinfo : EIATTR_FRAME_SIZE
	.align		4
.L_17:
        /*006c*/ 	.byte	0x04, 0x11
        /*006e*/ 	.short	(.L_19 - .L_18)
	.align		4
.L_18:
        /*0070*/ 	.word	index@(_Z24coarsen_Kogge_Stone_scanPfS_j)
        /*0074*/ 	.word	0x00000000


	//----- nvinfo : EIATTR_REGCOUNT
	.align		4
.L_19:
        /*0078*/ 	.byte	0x04, 0x2f
        /*007a*/ 	.short	(.L_21 - .L_20)
	.align		4
.L_20:
        /*007c*/ 	.word	index@(_Z30hierarchical_Kogge_Stone_scan3PfjS_)
        /*0080*/ 	.word	0x0000000c


	//----- nvinfo : EIATTR_FRAME_SIZE
	.align		4
.L_21:
        /*0084*/ 	.byte	0x04, 0x11
        /*0086*/ 	.short	(.L_23 - .L_22)
	.align		4
.L_22:
        /*0088*/ 	.word	index@(_Z30hierarchical_Kogge_Stone_scan3PfjS_)
        /*008c*/ 	.word	0x00000000


	//----- nvinfo : EIATTR_REGCOUNT
	.align		4
.L_23:
        /*0090*/ 	.byte	0x04, 0x2f
        /*0092*/ 	.short	(.L_25 - .L_24)
	.align		4
.L_24:
        /*0094*/ 	.word	index@(_Z30hierarchical_Kogge_Stone_scan1PfS_jS_)
        /*0098*/ 	.word	0x0000000c


	//----- nvinfo : EIATTR_FRAME_SIZE
	.align		4
.L_25:
        /*009c*/ 	.byte	0x04, 0x11
        /*009e*/ 	.short	(.L_27 - .L_26)
	.align		4
.L_26:
        /*00a0*/ 	.word	index@(_Z30hierarchical_Kogge_Stone_scan1PfS_jS_)
        /*00a4*/ 	.word	0x00000000


	//----- nvinfo : EIATTR_REGCOUNT
	.align		4
.L_27:
        /*00a8*/ 	.byte	0x04, 0x2f
        /*00aa*/ 	.short	(.L_29 - .L_28)
	.align		4
.L_28:
        /*00ac*/ 	.word	index@(_Z28single_pass_Kogge_Stone_scanPfS_jPiS0_S_)
        /*00b0*/ 	.word	0x00000010


	//----- nvinfo : EIATTR_FRAME_SIZE
	.align		4
.L_29:
        /*00b4*/ 	.byte	0x04, 0x11
        /*00b6*/ 	.short	(.L_31 - .L_30)
	.align		4
.L_30:
        /*00b8*/ 	.word	index@(_Z28single_pass_Kogge_Stone_scanPfS_jPiS0_S_)
        /*00bc*/ 	.word	0x00000000


	//----- nvinfo : EIATTR_MIN_STACK_SIZE
	.align		4
.L_31:
        /*00c0*/ 	.byte	0x04, 0x12
        /*00c2*/ 	.short	(.L_33 - .L_32)
	.align		4
.L_32:
        /*00c4*/ 	.word	index@(_Z28single_pass_Kogge_Stone_scanPfS_jPiS0_S_)
        /*00c8*/ 	.word	0x00000000


	//----- nvinfo : EIATTR_MIN_STACK_SIZE
	.align		4
.L_33:
        /*00cc*/ 	.byte	0x04, 0x12
        /*00ce*/ 	.short	(.L_35 - .L_34)
	.align		4
.L_34:
        /*00d0*/ 	.word	index@(_Z30hierarchical_Kogge_Stone_scan1PfS_jS_)
        /*00d4*/ 	.word	0x00000000


	//----- nvinfo : EIATTR_MIN_STACK_SIZE
	.align		4
.L_35:
        /*00d8*/ 	.byte	0x04, 0x12
        /*00da*/ 	.short	(.L_37 - .L_36)
	.align		4
.L_36:
        /*00dc*/ 	.word	index@(_Z30hierarchical_Kogge_Stone_scan3PfjS_)
        /*00e0*/ 	.word	0x00000000


	//----- nvinfo : EIATTR_MIN_STACK_SIZE
	.align		4
.L_37:
        /*00e4*/ 	.byte	0x04, 0x12
        /*00e6*/ 	.short	(.L_39 - .L_38)
	.align		4
.L_38:
        /*00e8*/ 	.word	index@(_Z24coarsen_Kogge_Stone_scanPfS_j)
        /*00ec*/ 	.word	0x00000000


	//----- nvinfo : EIATTR_MIN_STACK_SIZE
	.align		4
.L_39:
        /*00f0*/ 	.byte	0x04, 0x12
        /*00f2*/ 	.short	(.L_41 - .L_40)
	.align		4
.L_40:
        /*00f4*/ 	.word	index@(_Z15Brent_Kung_scanPfS_j)
        /*00f8*/ 	.word	0x00000000


	//----- nvinfo : EIATTR_MIN_STACK_SIZE
	.align		4
.L_41:
        /*00fc*/ 	.byte	0x04, 0x12
        /*00fe*/ 	.short	(.L_43 - .L_42)
	.align		4
.L_42:
        /*0100*/ 	.word	index@(_Z34Kogge_Stone_scan_double_buffers_v2PfS_j)
        /*0104*/ 	.word	0x00000000


	//----- nvinfo : EIATTR_MIN_STACK_SIZE
	.align		4
.L_43:
        /*0108*/ 	.byte	0x04, 0x12
        /*010a*/ 	.short	(.L_45 - .L_44)
	.align		4
.L_44:
        /*010c*/ 	.word	index@(_Z31Kogge_Stone_scan_double_buffersPfS_j)
        /*0110*/ 	.word	0x00000000


	//----- nvinfo : EIATTR_MIN_STACK_SIZE
	.align		4
.L_45:
        /*0114*/ 	.byte	0x04, 0x12
        /*0116*/ 	.short	(.L_47 - .L_46)
	.align		4
.L_46:
        /*0118*/ 	.word	index@(_Z16Kogge_Stone_scanPfS_j)
        /*011c*/ 	.word	0x00000000
.L_47:


//--------------------- .nv.compat                --------------------------
	.section	.nv.compat,"",@"SHT_CUDA_COMPAT_INFO"
	.align	4
        /*0000*/ 	.byte	0x02, 0x09, 0x00, 0x00, 0x02, 0x02, 0x01, 0x00, 0x02, 0x05, 0x05, 0x00, 0x03, 0x07, 0x01, 0x01
        /*0010*/ 	.byte	0x02, 0x03, 0x00, 0x00, 0x02, 0x06, 0x01, 0x00, 0x04, 0x0b, 0x08, 0x00, 0x09, 0x00, 0x00, 0x00
        /*0020*/ 	.byte	0x00, 0x00, 0x00, 0x00


//--------------------- .nv.info._Z28single_pass_Kogge_Stone_scanPfS_jPiS0_S_ --------------------------
	.section	.nv.info._Z28single_pass_Kogge_Stone_scanPfS_jPiS0_S_,"",@"SHT_CUDA_INFO"
	.sectionflags	@""
	.align	4


	//----- nvinfo : EIATTR_CUDA_API_VERSION
	.align		4
        /*0000*/ 	.byte	0x04, 0x37
        /*0002*/ 	.short	(.L_49 - .L_48)
.L_48:
        /*0004*/ 	.word	0x00000082


	//----- nvinfo : EIATTR_KPARAM_INFO
	.align		4
.L_49:
        /*0008*/ 	.byte	0x04, 0x17
        /*000a*/ 	.short	(.L_51 - .L_50)
.L_50:
        /*000c*/ 	.word	0x00000000
        /*0010*/ 	.short	0x0005
        /*0012*/ 	.short	0x0028
        /*0014*/ 	.byte	0x00, 0xf5, 0x21, 0x00


	//----- nvinfo : EIATTR_KPARAM_INFO
	.align		4
.L_51:
        /*0018*/ 	.byte	0x04, 0x17
        /*001a*/ 	.short	(.L_53 - .L_52)
.L_52:
        /*001c*/ 	.word	0x00000000
        /*0020*/ 	.short	0x0004
        /*0022*/ 	.short	0x0020
        /*0024*/ 	.byte	0x00, 0xf5, 0x21, 0x00


	//----- nvinfo : EIATTR_KPARAM_INFO
	.align		4
.L_53:
        /*0028*/ 	.byte	0x04, 0x17
        /*002a*/ 	.short	(.L_55 - .L_54)
.L_54:
        /*002c*/ 	.word	0x00000000
        /*0030*/ 	.short	0x0003
        /*0032*/ 	.short	0x0018
        /*0034*/ 	.byte	0x00, 0xf5, 0x21, 0x00


	//----- nvinfo : EIATTR_KPARAM_INFO
	.align		4
.L_55:
        /*0038*/ 	.byte	0x04, 0x17
        /*003a*/ 	.short	(.L_57 - .L_56)
.L_56:
        /*003c*/ 	.word	0x00000000
        /*0040*/ 	.short	0x0002
        /*0042*/ 	.short	0x0010
        /*0044*/ 	.byte	0x00, 0xf0, 0x11, 0x00


	//----- nvinfo : EIATTR_KPARAM_INFO
	.align		4
.L_57:
        /*0048*/ 	.byte	0x04, 0x17
        /*004a*/ 	.short	(.L_59 - .L_58)
.L_58:
        /*004c*/ 	.word	0x00000000
        /*0050*/ 	.short	0x0001
        /*0052*/ 	.short	0x0008
        /*0054*/ 	.byte	0x00, 0xf5, 0x21, 0x00


	//----- nvinfo : EIATTR_KPARAM_INFO
	.align		4
.L_59:
        /*0058*/ 	.byte	0x04, 0x17
        /*005a*/ 	.short	(.L_61 - .L_60)
.L_60:
        /*005c*/ 	.word	0x00000000
        /*0060*/ 	.short	0x0000
        /*0062*/ 	.short	0x0000
        /*0064*/ 	.byte	0x00, 0xf5, 0x21, 0x00


	//----- nvinfo : EIATTR_SPARSE_MMA_MASK
	.align		4
.L_61:
        /*0068*/ 	.byte	0x03, 0x50
        /*006a*/ 	.short	0x0000


	//----- nvinfo : EIATTR_MAXREG_COUNT
	.align		4
        /*006c*/ 	.byte	0x03, 0x1b
        /*006e*/ 	.short	0x00ff


	//----- nvinfo : EIATTR_NUM_BARRIERS
	.align		4
        /*0070*/ 	.byte	0x02, 0x4c
        /*0072*/ 	.byte	0x01
	.zero		1


	//----- nvinfo : EIATTR_MERCURY_ISA_VERSION
	.align		4
        /*0074*/ 	.byte	0x03, 0x5f
        /*0076*/ 	.short	0x0101


	//----- nvinfo : EIATTR_VRC_CTA_INIT_COUNT
	.align		4
        /*0078*/ 	.byte	0x02, 0x4a
	.zero		1
	.zero		1


	//----- nvinfo : EIATTR_EXIT_INSTR_OFFSETS
	.align		4
        /*007c*/ 	.byte	0x04, 0x1c
        /*007e*/ 	.short	(.L_63 - .L_62)


	//   ....[0]....
.L_62:
        /*0080*/ 	.word	0x00000530


	//   ....[1]....
        /*0084*/ 	.word	0x000005b0


	//----- nvinfo : EIATTR_CRS_STACK_SIZE
	.align		4
.L_63:
        /*0088*/ 	.byte	0x04, 0x1e
        /*008a*/ 	.short	(.L_65 - .L_64)
.L_64:
        /*008c*/ 	.word	0x00000000


	//----- nvinfo : EIATTR_CBANK_PARAM_SIZE
	.align		4
.L_65:
        /*0090*/ 	.byte	0x03, 0x19
        /*0092*/ 	.short	0x0030


	//----- nvinfo : EIATTR_PARAM_CBANK
	.align		4
        /*0094*/ 	.byte	0x04, 0x0a
        /*0096*/ 	.short	(.L_67 - .L_66)
	.align		4
.L_66:
        /*0098*/ 	.word	index@(.nv.constant0._Z28single_pass_Kogge_Stone_scanPfS_jPiS0_S_)
        /*009c*/ 	.short	0x0380
        /*009e*/ 	.short	0x0030


	//----- nvinfo : EIATTR_SW_WAR
	.align		4
.L_67:
        /*00a0*/ 	.byte	0x04, 0x36
        /*00a2*/ 	.short	(.L_69 - .L_68)
.L_68:
        /*00a4*/ 	.word	0x00000008
.L_69:


//--------------------- .nv.info._Z30hierarchical_Kogge_Stone_scan1PfS_jS_ --------------------------
	.section	.nv.info._Z30hierarchical_Kogge_Stone_scan1PfS_jS_,"",@"SHT_CUDA_INFO"
	.sectionflags	@""
	.align	4


	//----- nvinfo : EIATTR_CUDA_API_VERSION
	.align		4
        /*0000*/ 	.byte	0x04, 0x37
        /*0002*/ 	.short	(.L_71 - .L_70)
.L_70:
        /*0004*/ 	.word	0x00000082


	//----- nvinfo : EIATTR_KPARAM_INFO
	.align		4
.L_71:
        /*0008*/ 	.byte	0x04, 0x17
        /*000a*/ 	.short	(.L_73 - .L_72)
.L_72:
        /*000c*/ 	.word	0x00000000
        /*0010*/ 	.short	0x0003
        /*0012*/ 	.short	0x0018
        /*0014*/ 	.byte	0x00, 0xf5, 0x21, 0x00


	//----- nvinfo : EIATTR_KPARAM_INFO
	.align		4
.L_73:
        /*0018*/ 	.byte	0x04, 0x17
        /*001a*/ 	.short	(.L_75 - .L_74)
.L_74:
        /*001c*/ 	.word	0x00000000
        /*0020*/ 	.short	0x0002
        /*0022*/ 	.short	0x0010
        /*0024*/ 	.byte	0x00, 0xf0, 0x11, 0x00


	//----- nvinfo : EIATTR_KPARAM_INFO
	.align		4
.L_75:
        /*0028*/ 	.byte	0x04, 0x17
        /*002a*/ 	.short	(.L_77 - .L_76)
.L_76:
        /*002c*/ 	.word	0x00000000
        /*0030*/ 	.short	0x0001
        /*0032*/ 	.short	0x0008
        /*0034*/ 	.byte	0x00, 0xf5, 0x21, 0x00


	//----- nvinfo : EIATTR_KPARAM_INFO
	.align		4
.L_77:
        /*0038*/ 	.byte	0x04, 0x17
        /*003a*/ 	.short	(.L_79 - .L_78)
.L_78:
        /*003c*/ 	.word	0x00000000
        /*0040*/ 	.short	0x0000
        /*0042*/ 	.short	0x0000
        /*0044*/ 	.byte	0x00, 0xf5, 0x21, 0x00


	//----- nvinfo : EIATTR_SPARSE_MMA_MASK
	.align		4
.L_79:
        /*0048*/ 	.byte	0x03, 0x50
        /*004a*/ 	.short	0x0000


	//----- nvinfo : EIATTR_MAXREG_COUNT
	.align		4
        /*004c*/ 	.byte	0x03, 0x1b
        /*004e*/ 	.short	0x00ff


	//----- nvinfo : EIATTR_NUM_BARRIERS
	.align		4
        /*0050*/ 	.byte	0x02, 0x4c
        /*0052*/ 	.byte	0x01
	.zero		1


	//----- nvinfo : EIATTR_MERCURY_ISA_VERSION
	.align		4
        /*0054*/ 	.byte	0x03, 0x5f
        /*0056*/ 	.short	0x0101


	//----- nvinfo : EIATTR_VRC_CTA_INIT_COUNT
	.align		4
        /*0058*/ 	.byte	0x02, 0x4a
	.zero		1
	.zero		1


	//----- nvinfo : EIATTR_EXIT_INSTR_OFFSETS
	.align		4
        /*005c*/ 	.byte	0x04, 0x1c
        /*005e*/ 	.short	(.L_81 - .L_80)


	//   ....[0]....
.L_80:
        /*0060*/ 	.word	0x00000280


	//   ....[1]....
        /*0064*/ 	.word	0x00000300


	//----- nvinfo : EIATTR_CBANK_PARAM_SIZE
	.align		4
.L_81:
        /*0068*/ 	.byte	0x03, 0x19
        /*006a*/ 	.short	0x0020


	//----- nvinfo : EIATTR_PARAM_CBANK
	.align		4
        /*006c*/ 	.byte	0x04, 0x0a
        /*006e*/ 	.short	(.L_83 - .L_82)
	.align		4
.L_82:
        /*0070*/ 	.word	index@(.nv.constant0._Z30hierarchical_Kogge_Stone_scan1PfS_jS_)
        /*0074*/ 	.short	0x0380
        /*0076*/ 	.short	0x0020


	//----- nvinfo : EIATTR_SW_WAR
	.align		4
.L_83:
        /*0078*/ 	.byte	0x04, 0x36
        /*007a*/ 	.short	(.L_85 - .L_84)
.L_84:
        /*007c*/ 	.word	0x00000008
.L_85:


//--------------------- .nv.info._Z30hierarchical_Kogge_Stone_scan3PfjS_ --------------------------
	.section	.nv.info._Z30hierarchical_Kogge_Stone_scan3PfjS_,"",@"SHT_CUDA_INFO"
	.sectionflags	@""
	.align	4


	//----- nvinfo : EIATTR_CUDA_API_VERSION
	.align		4
        /*0000*/ 	.byte	0x04, 0x37
        /*0002*/ 	.short	(.L_87 - .L_86)
.L_86:
        /*0004*/ 	.word	0x00000082


	//----- nvinfo : EIATTR_KPARAM_INFO
	.align		4
.L_87:
        /*0008*/ 	.byte	0x04, 0x17
        /*000a*/ 	.short	(.L_89 - .L_88)
.L_88:
        /*000c*/ 	.word	0x00000000
        /*0010*/ 	.short	0x0002
        /*0012*/ 	.short	0x0010
        /*0014*/ 	.byte	0x00, 0xf5, 0x21, 0x00


	//----- nvinfo : EIATTR_KPARAM_INFO
	.align		4
.L_89:
        /*0018*/ 	.byte	0x04, 0x17
        /*001a*/ 	.short	(.L_91 - .L_90)
.L_90:
        /*001c*/ 	.word	0x00000000
        /*0020*/ 	.short	0x0001
        /*0022*/ 	.short	0x0008
        /*0024*/ 	.byte	0x00, 0xf0, 0x11, 0x00


	//----- nvinfo : EIATTR_KPARAM_INFO
	.align		4
.L_91:
        /*0028*/ 	.byte	0x04, 0x17
        /*002a*/ 	.short	(.L_93 - .L_92)
.L_92:
        /*002c*/ 	.word	0x00000000
        /*0030*/ 	.short	0x0000
        /*0032*/ 	.short	0x0000
        /*0034*/ 	.byte	0x00, 0xf5, 0x21, 0x00


	//----- nvinfo : EIATTR_SPARSE_MMA_MASK
	.align		4
.L_93:
        /*0038*/ 	.byte	0x03, 0x50
        /*003a*/ 	.short	0x0000


	//----- nvinfo : EIATTR_MAXREG_COUNT
	.align		4
        /*003c*/ 	.byte	0x03, 0x1b
        /*003e*/ 	.short	0x00ff


	//----- nvinfo : EIATTR_MERCURY_ISA_VERSION
	.align		4
        /*0040*/ 	.byte	0x03, 0x5f
        /*0042*/ 	.short	0x0101


	//----- nvinfo : EIATTR_VRC_CTA_INIT_COUNT
	.align		4
        /*0044*/ 	.byte	0x02, 0x4a
	.zero		1
	.zero		1


	//----- nvinfo : EIATTR_EXIT_INSTR_OFFSETS
	.align		4
        /*0048*/ 	.byte	0x04, 0x1c
        /*004a*/ 	.short	(.L_95 - .L_94)


	//   ....[0]....
.L_94:
        /*004c*/ 	.word	0x00000080


	//   ....[1]....
        /*0050*/ 	.word	0x00000130


	//----- nvinfo : EIATTR_CBANK_PARAM_SIZE
	.align		4
.L_95:
        /*0054*/ 	.byte	0x03, 0x19
        /*0056*/ 	.short	0x0018


	//----- nvinfo : EIATTR_PARAM_CBANK
	.align		4
        /*0058*/ 	.byte	0x04, 0x0a
        /*005a*/ 	.short	(.L_97 - .L_96)
	.align		4
.L_96:
        /*005c*/ 	.word	index@(.nv.constant0._Z30hierarchical_Kogge_Stone_scan3PfjS_)
        /*0060*/ 	.short	0x0380
        /*0062*/ 	.short	0x0018


	//----- nvinfo : EIATTR_SW_WAR
	.align		4
.L_97:
        /*0064*/ 	.byte	0x04, 0x36
        /*0066*/ 	.short	(.L_99 - .L_98)
.L_98:
        /*0068*/ 	.word	0x00000008
.L_99:


//--------------------- .nv.info._Z24coarsen_Kogge_Stone_scanPfS_j --------------------------
	.section	.nv.info._Z24coarsen_Kogge_Stone_scanPfS_j,"",@"SHT_CUDA_INFO"
	.sectionflags	@""
	.align	4


	//----- nvinfo : EIATTR_CUDA_API_VERSION
	.align		4
        /*0000*/ 	.byte	0x04, 0x37
        /*0002*/ 	.short	(.L_101 - .L_100)
.L_100:
        /*0004*/ 	.word	0x00000082


	//----- nvinfo : EIATTR_KPARAM_INFO
	.align		4
.L_101:
        /*0008*/ 	.byte	0x04, 0x17
        /*000a*/ 	.short	(.L_103 - .L_102)
.L_102:
        /*000c*/ 	.word	0x00000000
        /*0010*/ 	.short	0x0002
        /*0012*/ 	.short	0x0010
        /*0014*/ 	.byte	0x00, 0xf0, 0x11, 0x00


	//----- nvinfo : EIATTR_KPARAM_INFO
	.align		4
.L_103:
        /*0018*/ 	.byte	0x04, 0x17
        /*001a*/ 	.short	(.L_105 - .L_104)
.L_104:
        /*001c*/ 	.word	0x00000000
        /*0020*/ 	.short	0x0001
        /*0022*/ 	.short	0x0008
        /*0024*/ 	.byte	0x00, 0xf5, 0x21, 0x00


	//----- nvinfo : EIATTR_KPARAM_INFO
	.align		4
.L_105:
        /*0028*/ 	.byte	0x04, 0x17
        /*002a*/ 	.short	(.L_107 - .L_106)
.L_106:
        /*002c*/ 	.word	0x00000000
        /*0030*/ 	.short	0x0000
        /*0032*/ 	.short	0x0000
        /*0034*/ 	.byte	0x00, 0xf5, 0x21, 0x00


	//----- nvinfo : EIATTR_SPARSE_MMA_MASK
	.align		4
.L_107:
        /*0038*/ 	.byte	0x03, 0x50
        /*003a*/ 	.short	0x0000


	//----- nvinfo : EIATTR_MAXREG_COUNT
	.align		4
        /*003c*/ 	.byte	0x03, 0x1b
        /*003e*/ 	.short	0x00ff


	//----- nvinfo : EIATTR_NUM_BARRIERS
	.align		4
        /*0040*/ 	.byte	0x02, 0x4c
        /*0042*/ 	.byte	0x01
	.zero		1


	//----- nvinfo : EIATTR_MERCURY_ISA_VERSION
	.align		4
        /*0044*/ 	.byte	0x03, 0x5f
        /*0046*/ 	.short	0x0101


	//----- nvinfo : EIATTR_VRC_CTA_INIT_COUNT
	.align		4
        /*0048*/ 	.byte	0x02, 0x4a
	.zero		1
	.zero		1


	//----- nvinfo : EIATTR_EXIT_INSTR_OFFSETS
	.align		4
        /*004c*/ 	.byte	0x04, 0x1c
        /*004e*/ 	.short	(.L_109 - .L_108)


	//   ....[0]....
.L_108:
        /*0050*/ 	.word	0x00000590


	//   ....[1]....
        /*0054*/ 	.word	0x000005d0


	//----- nvinfo : EIATTR_CRS_STACK_SIZE
	.align		4
.L_109:
        /*0058*/ 	.byte	0x04, 0x1e
        /*005a*/ 	.short	(.L_111 - .L_110)
.L_110:
        /*005c*/ 	.word	0x00000000


	//----- nvinfo : EIATTR_CBANK_PARAM_SIZE
	.align		4
.L_111:
        /*0060*/ 	.byte	0x03, 0x19
        /*0062*/ 	.short	0x0014


	//----- nvinfo : EIATTR_PARAM_CBANK
	.align		4
        /*0064*/ 	.byte	0x04, 0x0a
        /*0066*/ 	.short	(.L_113 - .L_112)
	.align		4
.L_112:
        /*0068*/ 	.word	index@(.nv.constant0._Z24coarsen_Kogge_Stone_scanPfS_j)
        /*006c*/ 	.short	0x0380
        /*006e*/ 	.short	0x0014


	//----- nvinfo : EIATTR_SW_WAR
	.align		4
.L_113:
        /*0070*/ 	.byte	0x04, 0x36
        /*0072*/ 	.short	(.L_115 - .L_114)
.L_114:
        /*0074*/ 	.word	0x00000008
.L_115:


//--------------------- .nv.info._Z15Brent_Kung_scanPfS_j --------------------------
	.section	.nv.info._Z15Brent_Kung_scanPfS_j,"",@"SHT_CUDA_INFO"
	.sectionflags	@""
	.align	4


	//----- nvinfo : EIATTR_CUDA_API_VERSION
	.align		4
        /*0000*/ 	.byte	0x04, 0x37
        /*0002*/ 	.short	(.L_117 - .L_116)
.L_116:
        /*0004*/ 	.word	0x00000082


	//----- nvinfo : EIATTR_KPARAM_INFO
	.align		4
.L_117:
        /*0008*/ 	.byte	0x04, 0x17
        /*000a*/ 	.short	(.L_119 - .L_118)
.L_118:
        /*000c*/ 	.word	0x00000000
        /*0010*/ 	.short	0x0002
        /*0012*/ 	.short	0x0010
        /*0014*/ 	.byte	0x00, 0xf0, 0x11, 0x00


	//----- nvinfo : EIATTR_KPARAM_INFO
	.align		4
.L_119:
        /*0018*/ 	.byte	0x04, 0x17
        /*001a*/ 	.short	(.L_121 - .L_120)
.L_120:
        /*001c*/ 	.word	0x00000000
        /*0020*/ 	.short	0x0001
        /*0022*/ 	.short	0x0008
        /*0024*/ 	.byte	0x00, 0xf5, 0x21, 0x00


	//----- nvinfo : EIATTR_KPARAM_INFO
	.align		4
.L_121:
        /*0028*/ 	.byte	0x04, 0x17
        /*002a*/ 	.short	(.L_123 - .L_122)
.L_122:
        /*002c*/ 	.word	0x00000000
        /*0030*/ 	.short	0x0000
        /*0032*/ 	.short	0x0000
        /*0034*/ 	.byte	0x00, 0xf5, 0x21, 0x00


	//----- nvinfo : EIATTR_SPARSE_MMA_MASK
	.align		4
.L_123:
        /*0038*/ 	.byte	0x03, 0x50
        /*003a*/ 	.short	0x0000


	//----- nvinfo : EIATTR_MAXREG_COUNT
	.align		4
        /*003c*/ 	.byte	0x03, 0x1b
        /*003e*/ 	.short	0x00ff


	//----- nvinfo : EIATTR_NUM_BARRIERS
	.align		4
        /*0040*/ 	.byte	0x02, 0x4c
        /*0042*/ 	.byte	0x01
	.zero		1


	//----- nvinfo : EIATTR_MERCURY_ISA_VERSION
	.align		4
        /*0044*/ 	.byte	0x03, 0x5f
        /*0046*/ 	.short	0x0101


	//----- nvinfo : EIATTR_VRC_CTA_INIT_COUNT
	.align		4
        /*0048*/ 	.byte	0x02, 0x4a
	.zero		1
	.zero		1


	//----- nvinfo : EIATTR_EXIT_INSTR_OFFSETS
	.align		4
        /*004c*/ 	.byte	0x04, 0x1c
        /*004e*/ 	.short	(.L_125 - .L_124)


	//   ....[0]....
.L_124:
        /*0050*/ 	.word	0x00000780


	//   ....[1]....
        /*0054*/ 	.word	0x000007d0


	//----- nvinfo : EIATTR_CBANK_PARAM_SIZE
	.align		4
.L_125:
        /*0058*/ 	.byte	0x03, 0x19
        /*005a*/ 	.short	0x0014


	//----- nvinfo : EIATTR_PARAM_CBANK
	.align		4
        /*005c*/ 	.byte	0x04, 0x0a
        /*005e*/ 	.short	(.L_127 - .L_126)
	.align		4
.L_126:
        /*0060*/ 	.word	index@(.nv.constant0._Z15Brent_Kung_scanPfS_j)
        /*0064*/ 	.short	0x0380
        /*0066*/ 	.short	0x0014


	//----- nvinfo : EIATTR_SW_WAR
	.align		4
.L_127:
        /*0068*/ 	.byte	0x04, 0x36
        /*006a*/ 	.short	(.L_129 - .L_128)
.L_128:
        /*006c*/ 	.word	0x00000008
.L_129:


//--------------------- .nv.info._Z34Kogge_Stone_scan_double_buffers_v2PfS_j --------------------------
	.section	.nv.info._Z34Kogge_Stone_scan_double_buffers_v2PfS_j,"",@"SHT_CUDA_INFO"
	.sectionflags	@""
	.align	4


	//----- nvinfo : EIATTR_CUDA_API_VERSION
	.align		4
        /*0000*/ 	.byte	0x04, 0x37
        /*0002*/ 	.short	(.L_131 - .L_130)
.L_130:
        /*0004*/ 	.word	0x00000082


	//----- nvinfo : EIATTR_KPARAM_INFO
	.align		4
.L_131:
        /*0008*/ 	.byte	0x04, 0x17
        /*000a*/ 	.short	(.L_133 - .L_132)
.L_132:
        /*000c*/ 	.word	0x00000000
        /*0010*/ 	.short	0x0002
        /*0012*/ 	.short	0x0010
        /*0014*/ 	.byte	0x00, 0xf0, 0x11, 0x00


	//----- nvinfo : EIATTR_KPARAM_INFO
	.align		4
.L_133:
        /*0018*/ 	.byte	0x04, 0x17
        /*001a*/ 	.short	(.L_135 - .L_134)
.L_134:
        /*001c*/ 	.word	0x00000000
        /*0020*/ 	.short	0x0001
        /*0022*/ 	.short	0x0008
        /*0024*/ 	.byte	0x00, 0xf5, 0x21, 0x00


	//----- nvinfo : EIATTR_KPARAM_INFO
	.align		4
.L_135:
        /*0028*/ 	.byte	0x04, 0x17
        /*002a*/ 	.short	(.L_137 - .L_136)
.L_136:
        /*002c*/ 	.word	0x00000000
        /*0030*/ 	.short	0x0000
        /*0032*/ 	.short	0x0000
        /*0034*/ 	.byte	0x00, 0xf5, 0x21, 0x00


	//----- nvinfo : EIATTR_SPARSE_MMA_MASK
	.align		4
.L_137:
        /*0038*/ 	.byte	0x03, 0x50
        /*003a*/ 	.short	0x0000


	//----- nvinfo : EIATTR_MAXREG_COUNT
	.align		4
        /*003c*/ 	.byte	0x03, 0x1b
        /*003e*/ 	.short	0x00ff


	//----- nvinfo : EIATTR_NUM_BARRIERS
	.align		4
        /*0040*/ 	.byte	0x02, 0x4c
        /*0042*/ 	.byte	0x01
	.zero		1


	//----- nvinfo : EIATTR_MERCURY_ISA_VERSION
	.align		4
        /*0044*/ 	.byte	0x03, 0x5f
        /*0046*/ 	.short	0x0101


	//----- nvinfo : EIATTR_VRC_CTA_INIT_COUNT
	.align		4
        /*0048*/ 	.byte	0x02, 0x4a
	.zero		1
	.zero		1


	//----- nvinfo : EIATTR_EXIT_INSTR_OFFSETS
	.align		4
        /*004c*/ 	.byte	0x04, 0x1c
        /*004e*/ 	.short	(.L_139 - .L_138)


	//   ....[0]....
.L_138:
        /*0050*/ 	.word	0x00000380


	//   ....[1]....
        /*0054*/ 	.word	0x000003e0


	//----- nvinfo : EIATTR_CRS_STACK_SIZE
	.align		4
.L_139:
        /*0058*/ 	.byte	0x04, 0x1e
        /*005a*/ 	.short	(.L_141 - .L_140)
.L_140:
        /*005c*/ 	.word	0x00000000


	//----- nvinfo : EIATTR_CBANK_PARAM_SIZE
	.align		4
.L_141:
        /*0060*/ 	.byte	0x03, 0x19
        /*0062*/ 	.short	0x0014


	//----- nvinfo : EIATTR_PARAM_CBANK
	.align		4
        /*0064*/ 	.byte	0x04, 0x0a
        /*0066*/ 	.short	(.L_143 - .L_142)
	.align		4
.L_142:
        /*0068*/ 	.word	index@(.nv.constant0._Z34Kogge_Stone_scan_double_buffers_v2PfS_j)
        /*006c*/ 	.short	0x0380
        /*006e*/ 	.short	0x0014


	//----- nvinfo : EIATTR_SW_WAR
	.align		4
.L_143:
        /*0070*/ 	.byte	0x04, 0x36
        /*0072*/ 	.short	(.L_145 - .L_144)
.L_144:
        /*0074*/ 	.word	0x00000008
.L_145:


//--------------------- .nv.info._Z31Kogge_Stone_scan_double_buffersPfS_j --------------------------
	.section	.nv.info._Z31Kogge_Stone_scan_double_buffersPfS_j,"",@"SHT_CUDA_INFO"
	.sectionflags	@""
	.align	4


	//----- nvinfo : EIATTR_CUDA_API_VERSION
	.align		4
        /*0000*/ 	.byte	0x04, 0x37
        /*0002*/ 	.short	(.L_147 - .L_146)
.L_146:
        /*0004*/ 	.word	0x00000082


	//----- nvinfo : EIATTR_KPARAM_INFO
	.align		4
.L_147:
        /*0008*/ 	.byte	0x04, 0x17
        /*000a*/ 	.short	(.L_149 - .L_148)
.L_148:
        /*000c*/ 	.word	0x00000000
        /*0010*/ 	.short	0x0002
        /*0012*/ 	.short	0x0010
        /*0014*/ 	.byte	0x00, 0xf0, 0x11, 0x00


	//----- nvinfo : EIATTR_KPARAM_INFO
	.align		4
.L_149:
        /*0018*/ 	.byte	0x04, 0x17
        /*001a*/ 	.short	(.L_151 - .L_150)
.L_150:
        /*001c*/ 	.word	0x00000000
        /*0020*/ 	.short	0x0001
        /*0022*/ 	.short	0x0008
        /*0024*/ 	.byte	0x00, 0xf5, 0x21, 0x00


	//----- nvinfo : EIATTR_KPARAM_INFO
	.align		4
.L_151:
        /*0028*/ 	.byte	0x04, 0x17
        /*002a*/ 	.short	(.L_153 - .L_152)
.L_152:
        /*002c*/ 	.word	0x00000000
        /*0030*/ 	.short	0x0000
        /*0032*/ 	.short	0x0000
        /*0034*/ 	.byte	0x00, 0xf5, 0x21, 0x00


	//----- nvinfo : EIATTR_SPARSE_MMA_MASK
	.align		4
.L_153:
        /*0038*/ 	.byte	0x03, 0x50
        /*003a*/ 	.short	0x0000


	//----- nvinfo : EIATTR_MAXREG_COUNT
	.align		4
        /*003c*/ 	.byte	0x03, 0x1b
        /*003e*/ 	.short	0x00ff


	//----- nvinfo : EIATTR_NUM_BARRIERS
	.align		4
        /*0040*/ 	.byte	0x02, 0x4c
        /*0042*/ 	.byte	0x01
	.zero		1


	//----- nvinfo : EIATTR_MERCURY_ISA_VERSION
	.align		4
        /*0044*/ 	.byte	0x03, 0x5f
        /*0046*/ 	.short	0x0101


	//----- nvinfo : EIATTR_VRC_CTA_INIT_COUNT
	.align		4
        /*0048*/ 	.byte	0x02, 0x4a
	.zero		1
	.zero		1


	//----- nvinfo : EIATTR_EXIT_INSTR_OFFSETS
	.align		4
        /*004c*/ 	.byte	0x04, 0x1c
        /*004e*/ 	.short	(.L_155 - .L_154)


	//   ....[0]....
.L_154:
        /*0050*/ 	.word	0x000003d0


	//   ....[1]....
        /*0054*/ 	.word	0x00000420


	//   ....[2]....
        /*0058*/ 	.word	0x00000470


	//----- nvinfo : EIATTR_CRS_STACK_SIZE
	.align		4
.L_155:
        /*005c*/ 	.byte	0x04, 0x1e
        /*005e*/ 	.short	(.L_157 - .L_156)
.L_156:
        /*0060*/ 	.word	0x00000000


	//----- nvinfo : EIATTR_CBANK_PARAM_SIZE
	.align		4
.L_157:
        /*0064*/ 	.byte	0x03, 0x19
        /*0066*/ 	.short	0x0014


	//----- nvinfo : EIATTR_PARAM_CBANK
	.align		4
        /*0068*/ 	.byte	0x04, 0x0a
        /*006a*/ 	.short	(.L_159 - .L_158)
	.align		4
.L_158:
        /*006c*/ 	.word	index@(.nv.constant0._Z31Kogge_Stone_scan_double_buffersPfS_j)
        /*0070*/ 	.short	0x0380
        /*0072*/ 	.short	0x0014


	//----- nvinfo : EIATTR_SW_WAR
	.align		4
.L_159:
        /*0074*/ 	.byte	0x04, 0x36
        /*0076*/ 	.short	(.L_161 - .L_160)
.L_160:
        /*0078*/ 	.word	0x00000008
.L_161:


//--------------------- .nv.info._Z16Kogge_Stone_scanPfS_j --------------------------
	.section	.nv.info._Z16Kogge_Stone_scanPfS_j,"",@"SHT_CUDA_INFO"
	.sectionflags	@""
	.align	4


	//----- nvinfo : EIATTR_CUDA_API_VERSION
	.align		4
        /*0000*/ 	.byte	0x04, 0x37
        /*0002*/ 	.short	(.L_163 - .L_162)
.L_162:
        /*0004*/ 	.word	0x00000082


	//----- nvinfo : EIATTR_KPARAM_INFO
	.align		4
.L_163:
        /*0008*/ 	.byte	0x04, 0x17
        /*000a*/ 	.short	(.L_165 - .L_164)
.L_164:
        /*000c*/ 	.word	0x00000000
        /*0010*/ 	.short	0x0002
        /*0012*/ 	.short	0x0010
        /*0014*/ 	.byte	0x00, 0xf0, 0x11, 0x00


	//----- nvinfo : EIATTR_KPARAM_INFO
	.align		4
.L_165:
        /*0018*/ 	.byte	0x04, 0x17
        /*001a*/ 	.short	(.L_167 - .L_166)
.L_166:
        /*001c*/ 	.word	0x00000000
        /*0020*/ 	.short	0x0001
        /*0022*/ 	.short	0x0008
        /*0024*/ 	.byte	0x00, 0xf5, 0x21, 0x00


	//----- nvinfo : EIATTR_KPARAM_INFO
	.align		4
.L_167:
        /*0028*/ 	.byte	0x04, 0x17
        /*002a*/ 	.short	(.L_169 - .L_168)
.L_168:
        /*002c*/ 	.word	0x00000000
        /*0030*/ 	.short	0x0000
        /*0032*/ 	.short	0x0000
        /*0034*/ 	.byte	0x00, 0xf5, 0x21, 0x00


	//----- nvinfo : EIATTR_SPARSE_MMA_MASK
	.align		4
.L_169:
        /*0038*/ 	.byte	0x03, 0x50
        /*003a*/ 	.short	0x0000


	//----- nvinfo : EIATTR_MAXREG_COUNT
	.align		4
        /*003c*/ 	.byte	0x03, 0x1b
        /*003e*/ 	.short	0x00ff


	//----- nvinfo : EIATTR_NUM_BARRIERS
	.align		4
        /*0040*/ 	.byte	0x02, 0x4c
        /*0042*/ 	.byte	0x01
	.zero		1


	//----- nvinfo : EIATTR_MERCURY_ISA_VERSION
	.align		4
        /*0044*/ 	.byte	0x03, 0x5f
        /*0046*/ 	.short	0x0101


	//----- nvinfo : EIATTR_VRC_CTA_INIT_COUNT
	.align		4
        /*0048*/ 	.byte	0x02, 0x4a
	.zero		1
	.zero		1


	//----- nvinfo : EIATTR_EXIT_INSTR_OFFSETS
	.align		4
        /*004c*/ 	.byte	0x04, 0x1c
        /*004e*/ 	.short	(.L_171 - .L_170)


	//   ....[0]....
.L_170:
        /*0050*/ 	.word	0x00000220


	//   ....[1]....
        /*0054*/ 	.word	0x00000270


	//----- nvinfo : EIATTR_CBANK_PARAM_SIZE
	.align		4
.L_171:
        /*0058*/ 	.byte	0x03, 0x19
        /*005a*/ 	.short	0x0014


	//----- nvinfo : EIATTR_PARAM_CBANK
	.align		4
        /*005c*/ 	.byte	0x04, 0x0a
        /*005e*/ 	.short	(.L_173 - .L_172)
	.align		4
.L_172:
        /*0060*/ 	.word	index@(.nv.constant0._Z16Kogge_Stone_scanPfS_j)
        /*0064*/ 	.short	0x0380
        /*0066*/ 	.short	0x0014


	//----- nvinfo : EIATTR_SW_WAR
	.align		4
.L_173:
        /*0068*/ 	.byte	0x04, 0x36
        /*006a*/ 	.short	(.L_175 - .L_174)
.L_174:
        /*006c*/ 	.word	0x00000008
.L_175:


//--------------------- .nv.callgraph             --------------------------
	.section	.nv.callgraph,"",@"SHT_CUDA_CALLGRAPH"
	.align	4
	.sectionentsize	8
	.align		4
        /*0000*/ 	.word	0x00000000
	.align		4
        /*0004*/ 	.word	0xffffffff
	.align		4
        /*0008*/ 	.word	0x00000000
	.align		4
        /*000c*/ 	.word	0xfffffffe
	.align		4
        /*0010*/ 	.word	0x00000000
	.align		4
        /*0014*/ 	.word	0xfffffffd
	.align		4
        /*0018*/ 	.word	0x00000000
	.align		4
        /*001c*/ 	.word	0xfffffffc


//--------------------- .text._Z28single_pass_Kogge_Stone_scanPfS_jPiS0_S_ --------------------------
	.section	.text._Z28single_pass_Kogge_Stone_scanPfS_jPiS0_S_,"ax",@progbits
	.align	128
        .global         _Z28single_pass_Kogge_Stone_scanPfS_jPiS0_S_
        .type           _Z28single_pass_Kogge_Stone_scanPfS_jPiS0_S_,@function
        .size           _Z28single_pass_Kogge_Stone_scanPfS_jPiS0_S_,(.L_x_34 - _Z28single_pass_Kogge_Stone_scanPfS_jPiS0_S_)
        .other          _Z28single_pass_Kogge_Stone_scanPfS_jPiS0_S_,@"STO_CUDA_ENTRY STV_DEFAULT"
_Z28single_pass_Kogge_Stone_scanPfS_jPiS0_S_:
.text._Z28single_pass_Kogge_Stone_scanPfS_jPiS0_S_:
[----:B------:R-:W-:Y:S01]  /*0000*/  LDC R1, c[0x0][0x37c] ;  /* 0x0000df00ff017b82 */ /* 0x000fe20000000800 */
[----:B------:R-:W0:Y:S01]  /*0010*/  S2R R9, SR_TID.X ;  /* 0x0000000000097919 */ /* 0x000e220000002100 */
[----:B------:R-:W1:Y:S01]  /*0020*/  LDCU.64 UR6, c[0x0][0x358] ;  /* 0x00006b00ff0677ac */ /* 0x000e620008000a00 */
[----:B------:R-:W-:Y:S01]  /*0030*/  BSSY.RECONVERGENT B0, `(.L_x_0) ;  /* 0x000000a000007945 */ /* 0x000fe20003800200 */
[----:B0-----:R-:W-:-:S13]  /*0040*/  ISETP.NE.AND P0, PT, R9, RZ, PT ;  /* 0x000000ff0900720c */ /* 0x001fda0003f05270 */
[----:B-1----:R-:W-:Y:S05]  /*0050*/  @P0 BRA `(.L_x_1) ;  /* 0x00000000001c0947 */ /* 0x002fea0003800000 */
[----:B------:R-:W0:Y:S01]  /*0060*/  LDC.64 R2, c[0x0][0x398] ;  /* 0x0000e600ff027b82 */ /* 0x000e220000000a00 */
[----:B------:R-:W-:-:S05]  /*0070*/  HFMA2 R5, -RZ, RZ, 0, 5.9604644775390625e-08 ;  /* 0x00000001ff057431 */ /* 0x000fca00000001ff */
[----:B0-----:R-:W2:Y:S02]  /*0080*/  ATOMG.E.ADD.STRONG.GPU PT, R2, desc[UR6][R2.64], R5 ;  /* 0x80000005020279a8 */ /* 0x001ea400081ef106 */
[----:B------:R-:W0:Y:S01]  /*0090*/  S2UR UR5, SR_CgaCtaId ;  /* 0x00000000000579c3 */ /* 0x000e220000008800 */
[----:B------:R-:W-:Y:S02]  /*00a0*/  UMOV UR4, 0x400 ;  /* 0x0000040000047882 */ /* 0x000fe40000000000 */
[----:B0-----:R-:W-:-:S09]  /*00b0*/  ULEA UR4, UR5, UR4, 0x18 ;  /* 0x0000000405047291 */ /* 0x001fd2000f8ec0ff */
[----:B--2---:R0:W-:Y:S03]  /*00c0*/  STS [UR4], R2 ;  /* 0x00000002ff007988 */ /* 0x0041e60008000804 */
.L_x_1:
[----:B------:R-:W-:Y:S05]  /*00d0*/  BSYNC.RECONVERGENT B0 ;  /* 0x0000000000007941 */ /* 0x000fea0003800200 */
.L_x_0:
[----:B------:R-:W1:Y:S08]  /*00e0*/  S2UR UR5, SR_CgaCtaId ;  /* 0x00000000000579c3 */ /* 0x000e700000008800 */
[----:B------:R-:W-:Y:S06]  /*00f0*/  BAR.SYNC.DEFER_BLOCKING 0x0 ;  /* 0x0000000000007b1d */ /* 0x000fec0000010000 */
[----:B------:R-:W-:Y:S01]  /*0100*/  UMOV UR4, 0x400 ;  /* 0x0000040000047882 */ /* 0x000fe20000000000 */
[----:B------:R-:W2:Y:S01]  /*0110*/  LDCU UR9, c[0x0][0x390] ;  /* 0x00007200ff0977ac */ /* 0x000ea20008000800 */
[----:B-1----:R-:W-:-:S09]  /*0120*/  ULEA UR8, UR5, UR4, 0x18 ;  /* 0x0000000405087291 */ /* 0x002fd2000f8ec0ff */
[----:B------:R-:W1:Y:S02]  /*0130*/  LDS R0, [UR8] ;  /* 0x00000008ff007984 */ /* 0x000e640008000800 */
[----:B------:R-:W1:Y:S02]  /*0140*/  LDCU UR8, c[0x0][0x360] ;  /* 0x00006c00ff0877ac */ /* 0x000e640008000800 */
[----:B-1----:R-:W-:-:S05]  /*0150*/  IMAD R5, R0, UR8, R9 ;  /* 0x0000000800057c24 */ /* 0x002fca000f8e0209 */
[----:B--2---:R-:W-:-:S13]  /*0160*/  ISETP.GE.U32.AND P0, PT, R5, UR9, PT ;  /* 0x0000000905007c0c */ /* 0x004fda000bf06070 */
[----:B0-----:R-:W0:Y:S02]  /*0170*/  @!P0 LDC.64 R2, c[0x0][0x380] ;  /* 0x0000e000ff028b82 */ /* 0x001e240000000a00 */
[----:B0-----:R-:W-:-:S06]  /*0180*/  @!P0 IMAD.WIDE.U32 R2, R5, 0x4, R2 ;  /* 0x0000000405028825 */ /* 0x001fcc00078e0002 */
[----:B------:R-:W2:Y:S01]  /*0190*/  @!P0 LDG.E R3, desc[UR6][R2.64] ;  /* 0x0000000602038981 */ /* 0x000ea2000c1e1900 */
[----:B------:R-:W-:Y:S02]  /*01a0*/  UIADD3 UR4, UPT, UPT, UR4, 0x4, URZ ;  /* 0x0000000404047890 */ /* 0x000fe4000fffe0ff */
[----:B------:R-:W-:Y:S02]  /*01b0*/  UISETP.GE.U32.AND UP0, UPT, UR8, 0x2, UPT ;  /* 0x000000020800788c */ /* 0x000fe4000bf06070 */
[----:B------:R-:W-:-:S06]  /*01c0*/  ULEA UR4, UR5, UR4, 0x18 ;  /* 0x0000000405047291 */ /* 0x000fcc000f8ec0ff */
[----:B------:R-:W-:-:S05]  /*01d0*/  LEA R4, R9, UR4, 0x2 ;  /* 0x0000000409047c11 */ /* 0x000fca000f8e10ff */
[----:B--2---:R0:W-:Y:S04]  /*01e0*/  @!P0 STS [R4], R3 ;  /* 0x0000000304008388 */ /* 0x0041e80000000800 */
[----:B------:R0:W-:Y:S01]  /*01f0*/  @P0 STS [R4], RZ ;  /* 0x000000ff04000388 */ /* 0x0001e20000000800 */
[----:B------:R-:W-:Y:S05]  /*0200*/  BRA.U !UP0, `(.L_x_2) ;  /* 0x0000000108347547 */ /* 0x000fea000b800000 */
[----:B------:R-:W-:-:S05]  /*0210*/  UMOV UR5, 0x1 ;  /* 0x0000000100057882 */ /* 0x000fca0000000000 */
.L_x_3:
[----:B------:R-:W-:Y:S01]  /*0220*/  BAR.SYNC.DEFER_BLOCKING 0x0 ;  /* 0x0000000000007b1d */ /* 0x000fe20000010000 */
[----:B------:R-:W-:-:S13]  /*0230*/  ISETP.GE.U32.AND P0, PT, R9, UR5, PT ;  /* 0x0000000509007c0c */ /* 0x000fda000bf06070 */
[----:B------:R-:W-:Y:S01]  /*0240*/  @P0 IADD3 R2, PT, PT, R9, -UR5, RZ ;  /* 0x8000000509020c10 */ /* 0x000fe2000fffe0ff */
[----:B------:R-:W-:-:S03]  /*0250*/  USHF.L.U32 UR5, UR5, 0x1, URZ ;  /* 0x0000000105057899 */ /* 0x000fc600080006ff */
[----:B0-----:R-:W-:Y:S01]  /*0260*/  @P0 LEA R3, R2, UR4, 0x2 ;  /* 0x0000000402030c11 */ /* 0x001fe2000f8e10ff */
[----:B------:R-:W-:Y:S01]  /*0270*/  UISETP.GE.U32.AND UP0, UPT, UR5, UR8, UPT ;  /* 0x000000080500728c */ /* 0x000fe2000bf06070 */
[----:B------:R-:W-:Y:S04]  /*0280*/  @P0 LDS R2, [R4] ;  /* 0x0000000004020984 */ /* 0x000fe80000000800 */
[----:B------:R-:W0:Y:S02]  /*0290*/  @P0 LDS R3, [R3] ;  /* 0x0000000003030984 */ /* 0x000e240000000800 */
[----:B01----:R-:W-:Y:S01]  /*02a0*/  @P0 FADD R7, R2, R3 ;  /* 0x0000000302070221 */ /* 0x003fe20000000000 */
[----:B------:R-:W-:Y:S06]  /*02b0*/  BAR.SYNC.DEFER_BLOCKING 0x0 ;  /* 0x0000000000007b1d */ /* 0x000fec0000010000 */
[----:B------:R1:W-:Y:S01]  /*02c0*/  @P0 STS [R4], R7 ;  /* 0x0000000704000388 */ /* 0x0003e20000000800 */
[----:B------:R-:W-:Y:S05]  /*02d0*/  BRA.U !UP0, `(.L_x_3) ;  /* 0xfffffffd08d07547 */ /* 0x000fea000b83ffff */
.L_x_2:
[----:B------:R-:W2:Y:S01]  /*02e0*/  LDCU UR4, c[0x0][0x390] ;  /* 0x00007200ff0477ac */ /* 0x000ea20008000800 */
[----:B0-----:R-:W0:Y:S01]  /*02f0*/  LDC.64 R2, c[0x0][0x388] ;  /* 0x0000e200ff027b82 */ /* 0x001e220000000a00 */
[----:B------:R-:W-:Y:S02]  /*0300*/  ISETP.NE.AND P1, PT, R9, RZ, PT ;  /* 0x000000ff0900720c */ /* 0x000fe40003f25270 */
[C---:B--2---:R-:W-:Y:S01]  /*0310*/  ISETP.GE.U32.AND P0, PT, R5.reuse, UR4, PT ;  /* 0x0000000405007c0c */ /* 0x044fe2000bf06070 */
[----:B0-----:R-:W-:-:S12]  /*0320*/  IMAD.WIDE.U32 R2, R5, 0x4, R2 ;  /* 0x0000000405027825 */ /* 0x001fd800078e0002 */
[----:B-1----:R-:W0:Y:S04]  /*0330*/  @!P0 LDS R7, [R4] ;  /* 0x0000000004078984 */ /* 0x002e280000000800 */
[----:B0-----:R0:W-:Y:S01]  /*0340*/  @!P0 STG.E desc[UR6][R2.64], R7 ;  /* 0x0000000702008986 */ /* 0x0011e2000c101906 */
[----:B------:R-:W-:Y:S05]  /*0350*/  @P1 BRA `(.L_x_4) ;  /* 0x00000000006c1947 */ /* 0x000fea0003800000 */
[----:B------:R-:W1:Y:S01]  /*0360*/  LDC.64 R8, c[0x0][0x3a0] ;  /* 0x0000e800ff087b82 */ /* 0x000e620000000a00 */
[----:B------:R-:W-:Y:S01]  /*0370*/  BSSY B0, `(.L_x_5) ;  /* 0x0000006000007945 */ /* 0x000fe20003800000 */
[----:B-1----:R-:W-:-:S07]  /*0380*/  IMAD.WIDE.U32 R4, R0, 0x4, R8 ;  /* 0x0000000400047825 */ /* 0x002fce00078e0008 */
.L_x_6:
[----:B------:R-:W-:Y:S05]  /*0390*/  YIELD ;  /* 0x0000000000007946 */ /* 0x000fea0003800000 */
[----:B------:R-:W2:Y:S02]  /*03a0*/  ATOMG.E.OR.STRONG.GPU PT, R6, desc[UR6][R4.64], RZ ;  /* 0x800000ff040679a8 */ /* 0x000ea4000b1ef106 */
[----:B--2---:R-:W-:-:S13]  /*03b0*/  ISETP.NE.AND P1, PT, R6, RZ, PT ;  /* 0x000000ff0600720c */ /* 0x004fda0003f25270 */
[----:B------:R-:W-:Y:S05]  /*03c0*/  @!P1 BRA `(.L_x_6) ;  /* 0xfffffffc00f09947 */ /* 0x000fea000383ffff */
[----:B------:R-:W-:Y:S05]  /*03d0*/  BSYNC B0 ;  /* 0x0000000000007941 */ /* 0x000fea0003800000 */
.L_x_5:
[----:B0-----:R-:W0:Y:S02]  /*03e0*/  LDC.64 R6, c[0x0][0x3a8] ;  /* 0x0000ea00ff067b82 */ /* 0x001e240000000a00 */
[----:B0-----:R-:W-:-:S06]  /*03f0*/  IMAD.WIDE.U32 R4, R0, 0x4, R6 ;  /* 0x0000000400047825 */ /* 0x001fcc00078e0006 */
[----:B------:R0:W2:Y:S01]  /*0400*/  LDG.E R4, desc[UR6][R4.64] ;  /* 0x0000000604047981 */ /* 0x0000a2000c1e1900 */
[----:B------:R-:W1:Y:S01]  /*0410*/  S2UR UR5, SR_CgaCtaId ;  /* 0x00000000000579c3 */ /* 0x000e620000008800 */
[----:B------:R-:W-:Y:S01]  /*0420*/  UMOV UR4, 0x400 ;  /* 0x0000040000047882 */ /* 0x000fe20000000000 */
[----:B------:R-:W-:-:S05]  /*0430*/  IADD3 R13, PT, PT, R0, 0x1, RZ ;  /* 0x00000001000d7810 */ /* 0x000fca0007ffe0ff */
[----:B------:R-:W-:-:S04]  /*0440*/  IMAD.WIDE.U32 R6, R13, 0x4, R6 ;  /* 0x000000040d067825 */ /* 0x000fc800078e0006 */
[----:B0-----:R-:W-:Y:S02]  /*0450*/  HFMA2 R5, -RZ, RZ, 0, 5.9604644775390625e-08 ;  /* 0x00000001ff057431 */ /* 0x001fe400000001ff */
[----:B------:R-:W-:Y:S01]  /*0460*/  IMAD.WIDE.U32 R8, R13, 0x4, R8 ;  /* 0x000000040d087825 */ /* 0x000fe200078e0008 */
[----:B-1----:R-:W-:-:S09]  /*0470*/  ULEA UR4, UR5, UR4, 0x18 ;  /* 0x0000000405047291 */ /* 0x002fd2000f8ec0ff */
[----:B------:R-:W2:Y:S02]  /*0480*/  LDS R11, [UR4+0x1000] ;  /* 0x00100004ff0b7984 */ /* 0x000ea40008000800 */
[----:B--2---:R-:W-:Y:S02]  /*0490*/  FADD R11, R4, R11 ;  /* 0x0000000b040b7221 */ /* 0x004fe40000000000 */
[----:B------:R1:W-:Y:S04]  /*04a0*/  STS [UR4+0x1004], R4 ;  /* 0x00100404ff007988 */ /* 0x0003e80008000804 */
[----:B------:R1:W-:Y:S01]  /*04b0*/  STG.E desc[UR6][R6.64], R11 ;  /* 0x0000000b06007986 */ /* 0x0003e2000c101906 */
[----:B------:R-:W-:Y:S06]  /*04c0*/  MEMBAR.SC.GPU ;  /* 0x0000000000007992 */ /* 0x000fec0000002000 */
[----:B------:R-:W-:-:S00]  /*04d0*/  ERRBAR ;  /* 0x00000000000079ab */ /* 0x000fc00000000000 */
[----:B------:R-:W-:Y:S06]  /*04e0*/  CGAERRBAR ;  /* 0x00000000000075ab */ /* 0x000fec0000000000 */
[----:B------:R-:W-:Y:S04]  /*04f0*/  CCTL.IVALL ;  /* 0x00000000ff00798f */ /* 0x000fe80002000000 */
[----:B------:R1:W5:Y:S02]  /*0500*/  ATOMG.E.ADD.STRONG.GPU PT, RZ, desc[UR6][R8.64], R5 ;  /* 0x8000000508ff79a8 */ /* 0x00036400081ef106 */
.L_x_4:
[----:B------:R-:W-:Y:S05]  /*0510*/  WARPSYNC.ALL ;  /* 0x0000000000007948 */ /* 0x000fea0003800000 */
[----:B------:R-:W-:Y:S06]  /*0520*/  BAR.SYNC.DEFER_BLOCKING 0x0 ;  /* 0x0000000000007b1d */ /* 0x000fec0000010000 */
[----:B------:R-:W-:Y:S05]  /*0530*/  @P0 EXIT ;  /* 0x000000000000094d */ /* 0x000fea0003800000 */
[----:B-1----:R-:W2:Y:S01]  /*0540*/  LDG.E R5, desc[UR6][R2.64] ;  /* 0x0000000602057981 */ /* 0x002ea2000c1e1900 */
[----:B------:R-:W1:Y:S01]  /*0550*/  S2UR UR5, SR_CgaCtaId ;  /* 0x00000000000579c3 */ /* 0x000e620000008800 */
[----:B------:R-:W-:Y:S02]  /*0560*/  UMOV UR4, 0x400 ;  /* 0x0000040000047882 */ /* 0x000fe40000000000 */
[----:B-1----:R-:W-:-:S09]  /*0570*/  ULEA UR4, UR5, UR4, 0x18 ;  /* 0x0000000405047291 */ /* 0x002fd2000f8ec0ff */
[----:B------:R-:W2:Y:S02]  /*0580*/  LDS R0, [UR4+0x1004] ;  /* 0x00100404ff007984 */ /* 0x000ea40008000800 */
[----:B--2---:R-:W-:-:S05]  /*0590*/  FADD R5, R0, R5 ;  /* 0x0000000500057221 */ /* 0x004fca0000000000 */
[----:B------:R-:W-:Y:S01]  /*05a0*/  STG.E desc[UR6][R2.64], R5 ;  /* 0x0000000502007986 */ /* 0x000fe2000c101906 */
[----:B------:R-:W-:Y:S05]  /*05b0*/  EXIT ;  /* 0x000000000000794d */ /* 0x000fea0003800000 */
.L_x_7:
[----:B------:R-:W-:-:S00]  /*05c0*/  BRA `(.L_x_7) ;  /* 0xfffffffc00fc7947 */ /* 0x000fc0000383ffff */
[----:B------:R-:W-:-:S00]  /*05d0*/  NOP ;  /* 0x0000000000007918 */ /* 0x000fc00000000000 */
        /* <DEDUP_REMOVED lines=10> */
.L_x_34:


//--------------------- .text._Z30hierarchical_Kogge_Stone_scan1PfS_jS_ --------------------------
	.section	.text._Z30hierarchical_Kogge_Stone_scan1PfS_jS_,"ax",@progbits
	.align	128
        .global         _Z30hierarchical_Kogge_Stone_scan1PfS_jS_
        .type           _Z30hierarchical_Kogge_Stone_scan1PfS_jS_,@function
        .size           _Z30hierarchical_Kogge_Stone_scan1PfS_jS_,(.L_x_35 - _Z30hierarchical_Kogge_Stone_scan1PfS_jS_)
        .other          _Z30hierarchical_Kogge_Stone_scan1PfS_jS_,@"STO_CUDA_ENTRY STV_DEFAULT"
_Z30hierarchical_Kogge_Stone_scan1PfS_jS_:
.text._Z30hierarchical_Kogge_Stone_scan1PfS_jS_:
[----:B------:R-:W-:Y:S01]  /*0000*/  LDC R1, c[0x0][0x37c] ;  /* 0x0000df00ff017b82 */ /* 0x000fe20000000800 */
[----:B------:R-:W0:Y:S01]  /*0010*/  S2R R9, SR_CTAID.X ;  /* 0x0000000000097919 */ /* 0x000e220000002500 */
[----:B------:R-:W0:Y:S01]  /*0020*/  LDCU UR6, c[0x0][0x360] ;  /* 0x00006c00ff0677ac */ /* 0x000e220008000800 */
[----:B------:R-:W0:Y:S01]  /*0030*/  S2R R4, SR_TID.X ;  /* 0x0000000000047919 */ /* 0x000e220000002100 */
[----:B------:R-:W1:Y:S01]  /*0040*/  LDCU UR4, c[0x0][0x390] ;  /* 0x00007200ff0477ac */ /* 0x000e620008000800 */
[----:B------:R-:W2:Y:S01]  /*0050*/  LDCU.64 UR8, c[0x0][0x358] ;  /* 0x00006b00ff0877ac */ /* 0x000ea20008000a00 */
[----:B0-----:R-:W-:-:S05]  /*0060*/  IMAD R5, R9, UR6, R4 ;  /* 0x0000000609057c24 */ /* 0x001fca000f8e0204 */
[----:B-1----:R-:W-:-:S13]  /*0070*/  ISETP.GE.U32.AND P0, PT, R5, UR4, PT ;  /* 0x0000000405007c0c */ /* 0x002fda000bf06070 */
[----:B------:R-:W0:Y:S02]  /*0080*/  @!P0 LDC.64 R2, c[0x0][0x380] ;  /* 0x0000e000ff028b82 */ /* 0x000e240000000a00 */
[----:B0-----:R-:W-:-:S06]  /*0090*/  @!P0 IMAD.WIDE.U32 R2, R5, 0x4, R2 ;  /* 0x0000000405028825 */ /* 0x001fcc00078e0002 */
[----:B--2---:R-:W2:Y:S01]  /*00a0*/  @!P0 LDG.E R3, desc[UR8][R2.64] ;  /* 0x0000000802038981 */ /* 0x004ea2000c1e1900 */
[----:B------:R-:W0:Y:S01]  /*00b0*/  S2UR UR5, SR_CgaCtaId ;  /* 0x00000000000579c3 */ /* 0x000e220000008800 */
[----:B------:R-:W-:Y:S01]  /*00c0*/  UMOV UR4, 0x400 ;  /* 0x0000040000047882 */ /* 0x000fe20000000000 */
[----:B------:R-:W-:Y:S02]  /*00d0*/  UISETP.GE.U32.AND UP0, UPT, UR6, 0x2, UPT ;  /* 0x000000020600788c */ /* 0x000fe4000bf06070 */
[----:B0-----:R-:W-:-:S06]  /*00e0*/  ULEA UR4, UR5, UR4, 0x18 ;  /* 0x0000000405047291 */ /* 0x001fcc000f8ec0ff */
[----:B------:R-:W-:-:S05]  /*00f0*/  LEA R0, R4, UR4, 0x2 ;  /* 0x0000000404007c11 */ /* 0x000fca000f8e10ff */
[----:B--2---:R0:W-:Y:S04]  /*0100*/  @!P0 STS [R0], R3 ;  /* 0x0000000300008388 */ /* 0x0041e80000000800 */
[----:B------:R0:W-:Y:S01]  /*0110*/  @P0 STS [R0], RZ ;  /* 0x000000ff00000388 */ /* 0x0001e20000000800 */
[----:B------:R-:W-:Y:S05]  /*0120*/  BRA.U !UP0, `(.L_x_8) ;  /* 0x0000000108347547 */ /* 0x000fea000b800000 */
[----:B------:R-:W-:-:S05]  /*0130*/  UMOV UR5, 0x1 ;  /* 0x0000000100057882 */ /* 0x000fca0000000000 */
.L_x_9:
        /* <DEDUP_REMOVED lines=12> */
.L_x_8:
[----:B------:R-:W2:Y:S02]  /*0200*/  LDCU UR4, c[0x0][0x390] ;  /* 0x00007200ff0477ac */ /* 0x000ea40008000800 */
[----:B--2---:R-:W-:Y:S01]  /*0210*/  ISETP.GE.U32.AND P1, PT, R5, UR4, PT ;  /* 0x0000000405007c0c */ /* 0x004fe2000bf26070 */
[----:B------:R-:W-:-:S06]  /*0220*/  UIADD3 UR4, UPT, UPT, UR6, -0x1, URZ ;  /* 0xffffffff06047890 */ /* 0x000fcc000fffe0ff */
[----:B------:R-:W-:-:S06]  /*0230*/  ISETP.NE.AND P0, PT, R4, UR4, PT ;  /* 0x0000000404007c0c */ /* 0x000fcc000bf05270 */
[----:B-1----:R-:W1:Y:S01]  /*0240*/  @!P1 LDS R7, [R0] ;  /* 0x0000000000079984 */ /* 0x002e620000000800 */
[----:B0-----:R-:W0:Y:S02]  /*0250*/  @!P1 LDC.64 R2, c[0x0][0x388] ;  /* 0x0000e200ff029b82 */ /* 0x001e240000000a00 */
[----:B0-----:R-:W-:-:S05]  /*0260*/  @!P1 IMAD.WIDE.U32 R2, R5, 0x4, R2 ;  /* 0x0000000405029825 */ /* 0x001fca00078e0002 */
[----:B-1----:R0:W-:Y:S01]  /*0270*/  @!P1 STG.E desc[UR8][R2.64], R7 ;  /* 0x0000000702009986 */ /* 0x0021e2000c101908 */
[----:B------:R-:W-:Y:S05]  /*0280*/  @P0 EXIT ;  /* 0x000000000000094d */ /* 0x000fea0003800000 */
[----:B------:R-:W1:Y:S01]  /*0290*/  S2UR UR5, SR_CgaCtaId ;  /* 0x00000000000579c3 */ /* 0x000e620000008800 */
[----:B------:R-:W-:-:S07]  /*02a0*/  UMOV UR4, 0x400 ;  /* 0x0000040000047882 */ /* 0x000fce0000000000 */
[----:B0-----:R-:W0:Y:S01]  /*02b0*/  LDC.64 R2, c[0x0][0x398] ;  /* 0x0000e600ff027b82 */ /* 0x001e220000000a00 */
[----:B-1----:R-:W-:Y:S01]  /*02c0*/  ULEA UR4, UR5, UR4, 0x18 ;  /* 0x0000000405047291 */ /* 0x002fe2000f8ec0ff */
[----:B0-----:R-:W-:-:S08]  /*02d0*/  IMAD.WIDE.U32 R2, R9, 0x4, R2 ;  /* 0x0000000409027825 */ /* 0x001fd000078e0002 */
[----:B------:R-:W0:Y:S04]  /*02e0*/  LDS R5, [UR4+0xffc] ;  /* 0x000ffc04ff057984 */ /* 0x000e280008000800 */
[----:B0-----:R-:W-:Y:S01]  /*02f0*/  STG.E desc[UR8][R2.64], R5 ;  /* 0x0000000502007986 */ /* 0x001fe2000c101908 */
[----:B------:R-:W-:Y:S05]  /*0300*/  EXIT ;  /* 0x000000000000794d */ /* 0x000fea0003800000 */
.L_x_10:
        /* <DEDUP_REMOVED lines=15> */
.L_x_35:


//--------------------- .text._Z30hierarchical_Kogge_Stone_scan3PfjS_ --------------------------
	.section	.text._Z30hierarchical_Kogge_Stone_scan3PfjS_,"ax",@progbits
	.align	128
        .global         _Z30hierarchical_Kogge_Stone_scan3PfjS_
        .type           _Z30hierarchical_Kogge_Stone_scan3PfjS_,@function
        .size           _Z30hierarchical_Kogge_Stone_scan3PfjS_,(.L_x_36 - _Z30hierarchical_Kogge_Stone_scan3PfjS_)
        .other          _Z30hierarchical_Kogge_Stone_scan3PfjS_,@"STO_CUDA_ENTRY STV_DEFAULT"
_Z30hierarchical_Kogge_Stone_scan3PfjS_:
.text._Z30hierarchical_Kogge_Stone_scan3PfjS_:
[----:B------:R-:W-:Y:S01]  /*0000*/  LDC R1, c[0x0][0x37c] ;  /* 0x0000df00ff017b82 */ /* 0x000fe20000000800 */
[----:B------:R-:W0:Y:S01]  /*0010*/  S2R R9, SR_CTAID.X ;  /* 0x0000000000097919 */ /* 0x000e220000002500 */
[----:B------:R-:W0:Y:S01]  /*0020*/  LDCU UR4, c[0x0][0x360] ;  /* 0x00006c00ff0477ac */ /* 0x000e220008000800 */
[----:B------:R-:W0:Y:S01]  /*0030*/  S2R R0, SR_TID.X ;  /* 0x0000000000007919 */ /* 0x000e220000002100 */
[----:B------:R-:W1:Y:S01]  /*0040*/  LDCU UR5, c[0x0][0x388] ;  /* 0x00007100ff0577ac */ /* 0x000e620008000800 */
[----:B0-----:R-:W-:-:S05]  /*0050*/  IMAD R7, R9, UR4, R0 ;  /* 0x0000000409077c24 */ /* 0x001fca000f8e0200 */
[----:B-1----:R-:W-:-:S04]  /*0060*/  ISETP.GE.U32.AND P0, PT, R7, UR5, PT ;  /* 0x0000000507007c0c */ /* 0x002fc8000bf06070 */
[----:B------:R-:W-:-:S13]  /*0070*/  ISETP.EQ.OR P0, PT, R9, RZ, P0 ;  /* 0x000000ff0900720c */ /* 0x000fda0000702670 */
[----:B------:R-:W-:Y:S05]  /*0080*/  @P0 EXIT ;  /* 0x000000000000094d */ /* 0x000fea0003800000 */
[----:B------:R-:W0:Y:S01]  /*0090*/  LDC.64 R2, c[0x0][0x390] ;  /* 0x0000e400ff027b82 */ /* 0x000e220000000a00 */
[----:B------:R-:W1:Y:S01]  /*00a0*/  LDCU.64 UR4, c[0x0][0x358] ;  /* 0x00006b00ff0477ac */ /* 0x000e620008000a00 */
[----:B------:R-:W-:-:S06]  /*00b0*/  IADD3 R9, PT, PT, R9, -0x1, RZ ;  /* 0xffffffff09097810 */ /* 0x000fcc0007ffe0ff */
[----:B------:R-:W2:Y:S01]  /*00c0*/  LDC.64 R4, c[0x0][0x380] ;  /* 0x0000e000ff047b82 */ /* 0x000ea20000000a00 */
[----:B0-----:R-:W-:-:S06]  /*00d0*/  IMAD.WIDE.U32 R2, R9, 0x4, R2 ;  /* 0x0000000409027825 */ /* 0x001fcc00078e0002 */
[----:B-1----:R-:W3:Y:S01]  /*00e0*/  LDG.E R2, desc[UR4][R2.64] ;  /* 0x0000000402027981 */ /* 0x002ee2000c1e1900 */
[----:B--2---:R-:W-:-:S05]  /*00f0*/  IMAD.WIDE.U32 R4, R7, 0x4, R4 ;  /* 0x0000000407047825 */ /* 0x004fca00078e0004 */
[----:B------:R-:W3:Y:S02]  /*0100*/  LDG.E R7, desc[UR4][R4.64] ;  /* 0x0000000404077981 */ /* 0x000ee4000c1e1900 */
[----:B---3--:R-:W-:-:S05]  /*0110*/  FADD R7, R2, R7 ;  /* 0x0000000702077221 */ /* 0x008fca0000000000 */
[----:B------:R-:W-:Y:S01]  /*0120*/  STG.E desc[UR4][R4.64], R7 ;  /* 0x0000000704007986 */ /* 0x000fe2000c101904 */
[----:B------:R-:W-:Y:S05]  /*0130*/  EXIT ;  /* 0x000000000000794d */ /* 0x000fea0003800000 */
.L_x_11:
        /* <DEDUP_REMOVED lines=12> */
.L_x_36:


//--------------------- .text._Z24coarsen_Kogge_Stone_scanPfS_j --------------------------
	.section	.text._Z24coarsen_Kogge_Stone_scanPfS_j,"ax",@progbits
	.align	128
        .global         _Z24coarsen_Kogge_Stone_scanPfS_j
        .type           _Z24coarsen_Kogge_Stone_scanPfS_j,@function
        .size           _Z24coarsen_Kogge_Stone_scanPfS_j,(.L_x_37 - _Z24coarsen_Kogge_Stone_scanPfS_j)
        .other          _Z24coarsen_Kogge_Stone_scanPfS_j,@"STO_CUDA_ENTRY STV_DEFAULT"
_Z24coarsen_Kogge_Stone_scanPfS_j:
.text._Z24coarsen_Kogge_Stone_scanPfS_j:
[----:B------:R-:W-:Y:S01]  /*0000*/  LDC R1, c[0x0][0x37c] ;  /* 0x0000df00ff017b82 */ /* 0x000fe20000000800 */
[----:B------:R-:W0:Y:S01]  /*0010*/  S2R R0, SR_TID.X ;  /* 0x0000000000007919 */ /* 0x000e220000002100 */
[----:B------:R-:W1:Y:S06]  /*0020*/  LDCU UR4, c[0x0][0x390] ;  /* 0x00007200ff0477ac */ /* 0x000e6c0008000800 */
[----:B------:R-:W2:Y:S01]  /*0030*/  LDC.64 R4, c[0x0][0x380] ;  /* 0x0000e000ff047b82 */ /* 0x000ea20000000a00 */
[----:B------:R-:W-:Y:S02]  /*0040*/  HFMA2 R6, -RZ, RZ, 0, 0 ;  /* 0x00000000ff067431 */ /* 0x000fe400000001ff */
[----:B------:R-:W-:Y:S01]  /*0050*/  IMAD.MOV.U32 R2, RZ, RZ, RZ ;  /* 0x000000ffff027224 */ /* 0x000fe200078e00ff */
[----:B------:R-:W3:Y:S01]  /*0060*/  LDCU.64 UR8, c[0x0][0x358] ;  /* 0x00006b00ff0877ac */ /* 0x000ee20008000a00 */
[----:B------:R-:W-:Y:S01]  /*0070*/  IMAD.MOV.U32 R8, RZ, RZ, RZ ;  /* 0x000000ffff087224 */ /* 0x000fe200078e00ff */
[----:B------:R-:W-:Y:S01]  /*0080*/  MOV R10, RZ ;  /* 0x000000ff000a7202 */ /* 0x000fe20000000f00 */
[C---:B0-----:R-:W-:Y:S01]  /*0090*/  VIADD R14, R0.reuse, 0x200 ;  /* 0x00000200000e7836 */ /* 0x041fe20000000000 */
[C---:B------:R-:W-:Y:S01]  /*00a0*/  IADD3 R13, PT, PT, R0.reuse, 0x100, RZ ;  /* 0x00000100000d7810 */ /* 0x040fe20007ffe0ff */
[C---:B--2---:R-:W-:Y:S01]  /*00b0*/  IMAD.WIDE.U32 R4, R0.reuse, 0x4, R4 ;  /* 0x0000000400047825 */ /* 0x044fe200078e0004 */
[----:B------:R-:W-:-:S02]  /*00c0*/  IADD3 R12, PT, PT, R0, 0x300, RZ ;  /* 0x00000300000c7810 */ /* 0x000fc40007ffe0ff */
[----:B-1----:R-:W-:Y:S02]  /*00d0*/  ISETP.GE.U32.AND P0, PT, R0, UR4, PT ;  /* 0x0000000400007c0c */ /* 0x002fe4000bf06070 */
[----:B------:R-:W-:Y:S02]  /*00e0*/  ISETP.GE.U32.AND P1, PT, R13, UR4, PT ;  /* 0x000000040d007c0c */ /* 0x000fe4000bf26070 */
[----:B------:R-:W-:Y:S02]  /*00f0*/  ISETP.GE.U32.AND P2, PT, R14, UR4, PT ;  /* 0x000000040e007c0c */ /* 0x000fe4000bf46070 */
[----:B------:R-:W-:-:S07]  /*0100*/  ISETP.GE.U32.AND P3, PT, R12, UR4, PT ;  /* 0x000000040c007c0c */ /* 0x000fce000bf66070 */
[----:B---3--:R-:W2:Y:S04]  /*0110*/  @!P0 LDG.E R2, desc[UR8][R4.64] ;  /* 0x0000000804028981 */ /* 0x008ea8000c1e1900 */
[----:B------:R-:W3:Y:S04]  /*0120*/  @!P1 LDG.E R6, desc[UR8][R4.64+0x400] ;  /* 0x0004000804069981 */ /* 0x000ee8000c1e1900 */
[----:B------:R-:W4:Y:S04]  /*0130*/  @!P2 LDG.E R8, desc[UR8][R4.64+0x800] ;  /* 0x000800080408a981 */ /* 0x000f28000c1e1900 */
[----:B------:R-:W5:Y:S01]  /*0140*/  @!P3 LDG.E R10, desc[UR8][R4.64+0xc00] ;  /* 0x000c0008040ab981 */ /* 0x000f62000c1e1900 */
[----:B------:R-:W0:Y:S01]  /*0150*/  S2UR UR5, SR_CgaCtaId ;  /* 0x00000000000579c3 */ /* 0x000e220000008800 */
[----:B------:R-:W-:-:S02]  /*0160*/  UMOV UR4, 0x400 ;  /* 0x0000040000047882 */ /* 0x000fc40000000000 */
[----:B0-----:R-:W-:Y:S01]  /*0170*/  ULEA UR4, UR5, UR4, 0x18 ;  /* 0x0000000405047291 */ /* 0x001fe2000f8ec0ff */
[----:B------:R-:W0:Y:S05]  /*0180*/  LDCU UR5, c[0x0][0x360] ;  /* 0x00006c00ff0577ac */ /* 0x000e2a0008000800 */
[----:B------:R-:W-:-:S05]  /*0190*/  LEA R3, R0, UR4, 0x2 ;  /* 0x0000000400037c11 */ /* 0x000fca000f8e10ff */
[----:B------:R-:W-:Y:S01]  /*01a0*/  IMAD R7, R0, 0xc, R3 ;  /* 0x0000000c00077824 */ /* 0x000fe200078e0203 */
[----:B0-----:R-:W-:Y:S01]  /*01b0*/  UISETP.GE.U32.AND UP0, UPT, UR5, 0x2, UPT ;  /* 0x000000020500788c */ /* 0x001fe2000bf06070 */
[----:B--2---:R-:W-:Y:S04]  /*01c0*/  STS [R3], R2 ;  /* 0x0000000203007388 */ /* 0x004fe80000000800 */
[----:B---3--:R-:W-:Y:S04]  /*01d0*/  STS [R3+0x400], R6 ;  /* 0x0004000603007388 */ /* 0x008fe80000000800 */
[----:B----4-:R-:W-:Y:S04]  /*01e0*/  STS [R3+0x800], R8 ;  /* 0x0008000803007388 */ /* 0x010fe80000000800 */
[----:B-----5:R-:W-:Y:S01]  /*01f0*/  STS [R3+0xc00], R10 ;  /* 0x000c000a03007388 */ /* 0x020fe20000000800 */
[----:B------:R-:W-:Y:S06]  /*0200*/  BAR.SYNC.DEFER_BLOCKING 0x0 ;  /* 0x0000000000007b1d */ /* 0x000fec0000010000 */
[----:B------:R-:W-:Y:S04]  /*0210*/  LDS R4, [R7] ;  /* 0x0000000007047984 */ /* 0x000fe80000000800 */
[----:B------:R-:W0:Y:S04]  /*0220*/  LDS R5, [R7+0x4] ;  /* 0x0000040007057984 */ /* 0x000e280000000800 */
[----:B------:R-:W1:Y:S04]  /*0230*/  LDS R9, [R7+0x8] ;  /* 0x0000080007097984 */ /* 0x000e680000000800 */
[----:B------:R-:W2:Y:S01]  /*0240*/  LDS R11, [R7+0xc] ;  /* 0x00000c00070b7984 */ /* 0x000ea20000000800 */
[----:B0-----:R-:W-:-:S04]  /*0250*/  FADD R4, R4, R5 ;  /* 0x0000000504047221 */ /* 0x001fc80000000000 */
[----:B-1----:R-:W-:Y:S01]  /*0260*/  FADD R2, R4, R9 ;  /* 0x0000000904027221 */ /* 0x002fe20000000000 */
[----:B------:R0:W-:Y:S03]  /*0270*/  STS [R7+0x4], R4 ;  /* 0x0000040407007388 */ /* 0x0001e60000000800 */
[----:B--2---:R-:W-:Y:S01]  /*0280*/  FADD R6, R2, R11 ;  /* 0x0000000b02067221 */ /* 0x004fe20000000000 */
[----:B------:R0:W-:Y:S04]  /*0290*/  STS [R7+0x8], R2 ;  /* 0x0000080207007388 */ /* 0x0001e80000000800 */
[----:B------:R0:W-:Y:S01]  /*02a0*/  STS [R7+0xc], R6 ;  /* 0x00000c0607007388 */ /* 0x0001e20000000800 */
[----:B------:R-:W-:Y:S05]  /*02b0*/  BRA.U !UP0, `(.L_x_12) ;  /* 0x0000000108347547 */ /* 0x000fea000b800000 */
[----:B------:R-:W-:-:S05]  /*02c0*/  UMOV UR6, 0x1 ;  /* 0x0000000100067882 */ /* 0x000fca0000000000 */
.L_x_13:
[----:B------:R-:W-:Y:S01]  /*02d0*/  BAR.SYNC.DEFER_BLOCKING 0x0 ;  /* 0x0000000000007b1d */ /* 0x000fe20000010000 */
[----:B------:R-:W-:-:S13]  /*02e0*/  ISETP.GE.U32.AND P0, PT, R0, UR6, PT ;  /* 0x0000000600007c0c */ /* 0x000fda000bf06070 */
[----:B0-----:R-:W-:Y:S01]  /*02f0*/  @P0 IADD3 R2, PT, PT, R0, -UR6, RZ ;  /* 0x8000000600020c10 */ /* 0x001fe2000fffe0ff */
[----:B------:R-:W-:-:S03]  /*0300*/  USHF.L.U32 UR6, UR6, 0x1, URZ ;  /* 0x0000000106067899 */ /* 0x000fc600080006ff */
[----:B------:R-:W-:Y:S01]  /*0310*/  @P0 LEA R4, R2, UR4, 0x4 ;  /* 0x0000000402040c11 */ /* 0x000fe2000f8e20ff */
[----:B------:R-:W-:Y:S01]  /*0320*/  UISETP.GE.U32.AND UP0, UPT, UR6, UR5, UPT ;  /* 0x000000050600728c */ /* 0x000fe2000bf06070 */
[----:B------:R-:W-:Y:S04]  /*0330*/  @P0 LDS R2, [R7+0xc] ;  /* 0x00000c0007020984 */ /* 0x000fe80000000800 */
[----:B------:R-:W0:Y:S02]  /*0340*/  @P0 LDS R5, [R4+0xc] ;  /* 0x00000c0004050984 */ /* 0x000e240000000800 */
[----:B01----:R-:W-:Y:S01]  /*0350*/  @P0 FADD R6, R2, R5 ;  /* 0x0000000502060221 */ /* 0x003fe20000000000 */
[----:B------:R-:W-:Y:S06]  /*0360*/  BAR.SYNC.DEFER_BLOCKING 0x0 ;  /* 0x0000000000007b1d */ /* 0x000fec0000010000 */
[----:B------:R1:W-:Y:S01]  /*0370*/  @P0 STS [R7+0xc], R6 ;  /* 0x00000c0607000388 */ /* 0x0003e20000000800 */
[----:B------:R-:W-:Y:S05]  /*0380*/  BRA.U !UP0, `(.L_x_13) ;  /* 0xfffffffd08d07547 */ /* 0x000fea000b83ffff */
.L_x_12:
[----:B------:R-:W-:Y:S01]  /*0390*/  UIADD3 UR4, UPT, UPT, UR5, -0x1, URZ ;  /* 0xffffffff05047890 */ /* 0x000fe2000fffe0ff */
[----:B------:R-:W-:Y:S05]  /*03a0*/  BSSY.RECONVERGENT B0, `(.L_x_14) ;  /* 0x000000d000007945 */ /* 0x000fea0003800200 */
[----:B------:R-:W-:-:S13]  /*03b0*/  ISETP.GE.U32.AND P0, PT, R0, UR4, PT ;  /* 0x0000000400007c0c */ /* 0x000fda000bf06070 */
[----:B------:R-:W-:Y:S05]  /*03c0*/  @P0 BRA `(.L_x_15) ;  /* 0x0000000000280947 */ /* 0x000fea0003800000 */
[----:B------:R-:W-:Y:S04]  /*03d0*/  LDS R9, [R7+0xc] ;  /* 0x00000c0007097984 */ /* 0x000fe80000000800 */
[----:B0-----:R-:W0:Y:S04]  /*03e0*/  LDS R2, [R7+0x10] ;  /* 0x0000100007027984 */ /* 0x001e280000000800 */
[----:B------:R-:W2:Y:S04]  /*03f0*/  LDS R4, [R7+0x14] ;  /* 0x0000140007047984 */ /* 0x000ea80000000800 */
[----:B------:R-:W1:Y:S01]  /*0400*/  LDS R5, [R7+0x18] ;  /* 0x0000180007057984 */ /* 0x000e620000000800 */
[--C-:B0-----:R-:W-:Y:S01]  /*0410*/  FADD R2, R2, R9.reuse ;  /* 0x0000000902027221 */ /* 0x101fe20000000000 */
[----:B--2---:R-:W-:-:S04]  /*0420*/  FADD R4, R4, R9 ;  /* 0x0000000904047221 */ /* 0x004fc80000000000 */
[----:B------:R2:W-:Y:S01]  /*0430*/  STS [R7+0x10], R2 ;  /* 0x0000100207007388 */ /* 0x0005e20000000800 */
[----:B-1----:R-:W-:-:S03]  /*0440*/  FADD R6, R5, R9 ;  /* 0x0000000905067221 */ /* 0x002fc60000000000 */
[----:B------:R2:W-:Y:S04]  /*0450*/  STS [R7+0x14], R4 ;  /* 0x0000140407007388 */ /* 0x0005e80000000800 */
[----:B------:R2:W-:Y:S02]  /*0460*/  STS [R7+0x18], R6 ;  /* 0x0000180607007388 */ /* 0x0005e40000000800 */
.L_x_15:
[----:B------:R-:W-:Y:S05]  /*0470*/  BSYNC.RECONVERGENT B0 ;  /* 0x0000000000007941 */ /* 0x000fea0003800200 */
.L_x_14:
[----:B------:R-:W3:Y:S01]  /*0480*/  LDCU UR4, c[0x0][0x390] ;  /* 0x00007200ff0477ac */ /* 0x000ee20008000800 */
[----:B0-2---:R-:W0:Y:S08]  /*0490*/  LDC.64 R4, c[0x0][0x388] ;  /* 0x0000e200ff047b82 */ /* 0x005e300000000a00 */
[----:B------:R-:W-:Y:S01]  /*04a0*/  BAR.SYNC.DEFER_BLOCKING 0x0 ;  /* 0x0000000000007b1d */ /* 0x000fe20000010000 */
[----:B---3--:R-:W-:-:S02]  /*04b0*/  ISETP.GE.U32.AND P0, PT, R0, UR4, PT ;  /* 0x0000000400007c0c */ /* 0x008fc4000bf06070 */
[----:B------:R-:W-:Y:S02]  /*04c0*/  ISETP.GE.U32.AND P1, PT, R13, UR4, PT ;  /* 0x000000040d007c0c */ /* 0x000fe4000bf26070 */
[----:B------:R-:W-:Y:S02]  /*04d0*/  ISETP.GE.U32.AND P2, PT, R14, UR4, PT ;  /* 0x000000040e007c0c */ /* 0x000fe4000bf46070 */
[----:B------:R-:W-:Y:S01]  /*04e0*/  ISETP.GE.U32.AND P3, PT, R12, UR4, PT ;  /* 0x000000040c007c0c */ /* 0x000fe2000bf66070 */
[----:B0-----:R-:W-:-:S06]  /*04f0*/  IMAD.WIDE.U32 R4, R0, 0x4, R4 ;  /* 0x0000000400047825 */ /* 0x001fcc00078e0004 */
[----:B------:R-:W0:Y:S04]  /*0500*/  @!P0 LDS R2, [R3] ;  /* 0x0000000003028984 */ /* 0x000e280000000800 */
[----:B-1----:R-:W1:Y:S04]  /*0510*/  @!P1 LDS R6, [R3+0x400] ;  /* 0x0004000003069984 */ /* 0x002e680000000800 */
[----:B------:R-:W2:Y:S01]  /*0520*/  @!P2 LDS R8, [R3+0x800] ;  /* 0x000800000308a984 */ /* 0x000ea20000000800 */
[----:B0-----:R-:W-:Y:S01]  /*0530*/  @!P0 FADD R7, RZ, R2 ;  /* 0x00000002ff078221 */ /* 0x001fe20000000000 */
[----:B-1----:R-:W-:-:S04]  /*0540*/  @!P1 FADD R9, RZ, R6 ;  /* 0x00000006ff099221 */ /* 0x002fc80000000000 */
[----:B------:R0:W-:Y:S01]  /*0550*/  @!P0 STG.E desc[UR8][R4.64], R7 ;  /* 0x0000000704008986 */ /* 0x0001e2000c101908 */
[----:B--2---:R-:W-:-:S03]  /*0560*/  @!P2 FADD R11, RZ, R8 ;  /* 0x00000008ff0ba221 */ /* 0x004fc60000000000 */
[----:B------:R0:W-:Y:S04]  /*0570*/  @!P1 STG.E desc[UR8][R4.64+0x400], R9 ;  /* 0x0004000904009986 */ /* 0x0001e8000c101908 */
[----:B------:R0:W-:Y:S01]  /*0580*/  @!P2 STG.E desc[UR8][R4.64+0x800], R11 ;  /* 0x0008000b0400a986 */ /* 0x0001e2000c101908 */
[----:B------:R-:W-:Y:S05]  /*0590*/  @P3 EXIT ;  /* 0x000000000000394d */ /* 0x000fea0003800000 */
[----:B------:R-:W0:Y:S02]  /*05a0*/  LDS R3, [R3+0xc00] ;  /* 0x000c000003037984 */ /* 0x000e240000000800 */
[----:B0-----:R-:W-:-:S05]  /*05b0*/  FADD R7, RZ, R3 ;  /* 0x00000003ff077221 */ /* 0x001fca0000000000 */
[----:B------:R-:W-:Y:S01]  /*05c0*/  STG.E desc[UR8][R4.64+0xc00], R7 ;  /* 0x000c000704007986 */ /* 0x000fe2000c101908 */
[----:B------:R-:W-:Y:S05]  /*05d0*/  EXIT ;  /* 0x000000000000794d */ /* 0x000fea0003800000 */
.L_x_16:
        /* <DEDUP_REMOVED lines=10> */
.L_x_37:


//--------------------- .text._Z15Brent_Kung_scanPfS_j --------------------------
	.section	.text._Z15Brent_Kung_scanPfS_j,"ax",@progbits
	.align	128
        .global         _Z15Brent_Kung_scanPfS_j
        .type           _Z15Brent_Kung_scanPfS_j,@function
        .size           _Z15Brent_Kung_scanPfS_j,(.L_x_38 - _Z15Brent_Kung_scanPfS_j)
        .other          _Z15Brent_Kung_scanPfS_j,@"STO_CUDA_ENTRY STV_DEFAULT"
_Z15Brent_Kung_scanPfS_j:
.text._Z15Brent_Kung_scanPfS_j:
[----:B------:R-:W-:Y:S01]  /*0000*/  LDC R1, c[0x0][0x37c] ;  /* 0x0000df00ff017b82 */ /* 0x000fe20000000800 */
[----:B------:R-:W0:Y:S07]  /*0010*/  S2R R3, SR_TID.X ;  /* 0x0000000000037919 */ /* 0x000e2e0000002100 */
[----:B------:R-:W1:Y:S01]  /*0020*/  S2UR UR4, SR_CTAID.X ;  /* 0x00000000000479c3 */ /* 0x000e620000002500 */
[----:B------:R-:W2:Y:S01]  /*0030*/  LDCU UR5, c[0x0][0x390] ;  /* 0x00007200ff0577ac */ /* 0x000ea20008000800 */
[----:B------:R-:W3:Y:S06]  /*0040*/  LDCU.64 UR6, c[0x0][0x358] ;  /* 0x00006b00ff0677ac */ /* 0x000eec0008000a00 */
[----:B------:R-:W1:Y:S02]  /*0050*/  LDC R15, c[0x0][0x360] ;  /* 0x0000d800ff0f7b82 */ /* 0x000e640000000800 */
[----:B-1----:R-:W-:-:S04]  /*0060*/  IMAD R2, R15, UR4, RZ ;  /* 0x000000040f027c24 */ /* 0x002fc8000f8e02ff */
[----:B0-----:R-:W-:-:S04]  /*0070*/  IMAD R2, R2, 0x2, R3 ;  /* 0x0000000202027824 */ /* 0x001fc800078e0203 */
[C---:B------:R-:W-:Y:S01]  /*0080*/  IMAD.IADD R0, R2.reuse, 0x1, R15 ;  /* 0x0000000102007824 */ /* 0x040fe200078e020f */
[----:B--2---:R-:W-:-:S04]  /*0090*/  ISETP.GE.U32.AND P0, PT, R2, UR5, PT ;  /* 0x0000000502007c0c */ /* 0x004fc8000bf06070 */
[----:B------:R-:W-:-:S09]  /*00a0*/  ISETP.GE.U32.AND P1, PT, R0, UR5, PT ;  /* 0x0000000500007c0c */ /* 0x000fd2000bf26070 */
[----:B------:R-:W0:Y:S08]  /*00b0*/  @!P0 LDC.64 R10, c[0x0][0x380] ;  /* 0x0000e000ff0a8b82 */ /* 0x000e300000000a00 */
[----:B------:R-:W1:Y:S01]  /*00c0*/  @!P1 LDC.64 R12, c[0x0][0x380] ;  /* 0x0000e000ff0c9b82 */ /* 0x000e620000000a00 */
[----:B0-----:R-:W-:-:S06]  /*00d0*/  @!P0 IMAD.WIDE.U32 R10, R2, 0x4, R10 ;  /* 0x00000004020a8825 */ /* 0x001fcc00078e000a */
[----:B---3--:R-:W2:Y:S01]  /*00e0*/  @!P0 LDG.E R11, desc[UR6][R10.64] ;  /* 0x000000060a0b8981 */ /* 0x008ea2000c1e1900 */
[----:B-1----:R-:W-:-:S06]  /*00f0*/  @!P1 IMAD.WIDE.U32 R12, R0, 0x4, R12 ;  /* 0x00000004000c9825 */ /* 0x002fcc00078e000c */
[----:B------:R-:W3:Y:S01]  /*0100*/  @!P1 LDG.E R13, desc[UR6][R12.64] ;  /* 0x000000060c0d9981 */ /* 0x000ee2000c1e1900 */
[----:B------:R-:W0:Y:S01]  /*0110*/  S2UR UR5, SR_CgaCtaId ;  /* 0x00000000000579c3 */ /* 0x000e220000008800 */
[----:B------:R-:W-:Y:S02]  /*0120*/  UMOV UR4, 0x400 ;  /* 0x0000040000047882 */ /* 0x000fe40000000000 */
[----:B0-----:R-:W-:-:S06]  /*0130*/  ULEA UR4, UR5, UR4, 0x18 ;  /* 0x0000000405047291 */ /* 0x001fcc000f8ec0ff */
[----:B------:R-:W-:-:S05]  /*0140*/  IMAD.U32 R8, RZ, RZ, UR4 ;  /* 0x00000004ff087e24 */ /* 0x000fca000f8e00ff */
[----:B------:R-:W-:-:S05]  /*0150*/  LEA R6, R3, R8, 0x2 ;  /* 0x0000000803067211 */ /* 0x000fca00078e10ff */
[----:B------:R-:W-:Y:S01]  /*0160*/  IMAD R4, R15, 0x4, R6 ;  /* 0x000000040f047824 */ /* 0x000fe200078e0206 */
[----:B------:R-:W-:Y:S01]  /*0170*/  LEA R5, R3, 0x2, 0x1 ;  /* 0x0000000203057811 */ /* 0x000fe200078e08ff */
[----:B------:R-:W-:Y:S01]  /*0180*/  IMAD.MOV.U32 R14, RZ, RZ, 0x1 ;  /* 0x00000001ff0e7424 */ /* 0x000fe200078e00ff */
[----:B--2---:R0:W-:Y:S04]  /*0190*/  @!P0 STS [R6], R11 ;  /* 0x0000000b06008388 */ /* 0x0041e80000000800 */
[----:B---3--:R0:W-:Y:S02]  /*01a0*/  @!P1 STS [R4], R13 ;  /* 0x0000000d04009388 */ /* 0x0081e40000000800 */
.L_x_17:
[----:B------:R-:W-:Y:S01]  /*01b0*/  IMAD R7, R5, R14, RZ ;  /* 0x0000000e05077224 */ /* 0x000fe200078e02ff */
[----:B------:R-:W-:Y:S04]  /*01c0*/  BAR.SYNC.DEFER_BLOCKING 0x0 ;  /* 0x0000000000007b1d */ /* 0x000fe80000010000 */
[----:B------:R-:W-:-:S13]  /*01d0*/  ISETP.GT.U32.AND P0, PT, R7, 0x400, PT ;  /* 0x000004000700780c */ /* 0x000fda0003f04070 */
[----:B------:R-:W-:-:S05]  /*01e0*/  @!P0 IADD3 R7, PT, PT, R7, -R14, RZ ;  /* 0x8000000e07078210 */ /* 0x000fca0007ffe0ff */
[----:B------:R-:W-:-:S04]  /*01f0*/  @!P0 IMAD R7, R7, 0x4, R8 ;  /* 0x0000000407078824 */ /* 0x000fc800078e0208 */
[C---:B------:R-:W-:Y:S01]  /*0200*/  @!P0 IMAD R9, R14.reuse, 0x4, R7 ;  /* 0x000000040e098824 */ /* 0x040fe200078e0207 */
[----:B------:R-:W-:Y:S01]  /*0210*/  SHF.L.U32 R14, R14, 0x1, RZ ;  /* 0x000000010e0e7819 */ /* 0x000fe200000006ff */
[----:B------:R-:W-:Y:S04]  /*0220*/  @!P0 LDS R7, [R7+-0x4] ;  /* 0xfffffc0007078984 */ /* 0x000fe80000000800 */
[----:B------:R-:W1:Y:S02]  /*0230*/  @!P0 LDS R10, [R9+-0x4] ;  /* 0xfffffc00090a8984 */ /* 0x000e640000000800 */
[----:B-1----:R-:W-:-:S05]  /*0240*/  @!P0 FADD R10, R7, R10 ;  /* 0x0000000a070a8221 */ /* 0x002fca0000000000 */
[----:B------:R1:W-:Y:S01]  /*0250*/  @!P0 STS [R9+-0x4], R10 ;  /* 0xfffffc0a09008388 */ /* 0x0003e20000000800 */
[----:B------:R-:W-:-:S13]  /*0260*/  ISETP.GT.U32.AND P0, PT, R14, R15, PT ;  /* 0x0000000f0e00720c */ /* 0x000fda0003f04070 */
[----:B-1----:R-:W-:Y:S05]  /*0270*/  @!P0 BRA `(.L_x_17) ;  /* 0xfffffffc00cc8947 */ /* 0x002fea000383ffff */
[----:B------:R-:W-:Y:S01]  /*0280*/  BAR.SYNC.DEFER_BLOCKING 0x0 ;  /* 0x0000000000007b1d */ /* 0x000fe20000010000 */
[C---:B------:R-:W-:Y:S02]  /*0290*/  ISETP.NE.AND P1, PT, R3.reuse, RZ, PT ;  /* 0x000000ff0300720c */ /* 0x040fe40003f25270 */
[----:B------:R-:W-:-:S03]  /*02a0*/  ISETP.GT.U32.AND P0, PT, R3, 0x2, PT ;  /* 0x000000020300780c */ /* 0x000fc60003f04070 */
[----:B------:R-:W1:Y:S08]  /*02b0*/  LDCU UR4, c[0x0][0x390] ;  /* 0x00007200ff0477ac */ /* 0x000e700008000800 */
[----:B------:R-:W2:Y:S01]  /*02c0*/  @!P1 S2R R10, SR_CgaCtaId ;  /* 0x00000000000a9919 */ /* 0x000ea20000008800 */
[----:B------:R-:W-:Y:S02]  /*02d0*/  @!P1 MOV R5, 0x400 ;  /* 0x0000040000059802 */ /* 0x000fe40000000f00 */
[----:B------:R-:W-:-:S02]  /*02e0*/  @!P0 LEA R7, R3, 0x400, 0xa ;  /* 0x0000040003078811 */ /* 0x000fc400078e50ff */
[----:B--2---:R-:W-:-:S05]  /*02f0*/  @!P1 LEA R8, R10, R5, 0x18 ;  /* 0x000000050a089211 */ /* 0x004fca00078ec0ff */
[----:B------:R-:W-:Y:S01]  /*0300*/  @!P1 LDS R5, [R8+0x7fc] ;  /* 0x0007fc0008059984 */ /* 0x000fe20000000800 */
[----:B------:R-:W-:-:S03]  /*0310*/  @!P0 IMAD.IADD R7, R8, 0x1, R7 ;  /* 0x0000000108078824 */ /* 0x000fc600078e0207 */
[----:B------:R-:W2:Y:S02]  /*0320*/  @!P1 LDS R10, [R8+0xbfc] ;  /* 0x000bfc00080a9984 */ /* 0x000ea40000000800 */
[----:B--2---:R-:W-:-:S05]  /*0330*/  @!P1 FADD R5, R5, R10 ;  /* 0x0000000a05059221 */ /* 0x004fca0000000000 */
[----:B------:R-:W-:Y:S01]  /*0340*/  @!P1 STS [R8+0xbfc], R5 ;  /* 0x000bfc0508009388 */ /* 0x000fe20000000800 */
[----:B------:R-:W-:Y:S01]  /*0350*/  BAR.SYNC.DEFER_BLOCKING 0x0 ;  /* 0x0000000000007b1d */ /* 0x000fe20000010000 */
[----:B------:R-:W-:-:S13]  /*0360*/  ISETP.GT.U32.AND P1, PT, R3, 0x6, PT ;  /* 0x000000060300780c */ /* 0x000fda0003f24070 */
[----:B0-----:R-:W-:-:S05]  /*0370*/  @!P1 LEA R11, R3, 0x200, 0x9 ;  /* 0x00000200030b9811 */ /* 0x001fca00078e48ff */
[----:B------:R-:W-:Y:S01]  /*0380*/  @!P1 IMAD.IADD R11, R8, 0x1, R11 ;  /* 0x00000001080b9824 */ /* 0x000fe200078e020b */
[----:B------:R-:W-:Y:S04]  /*0390*/  @!P0 LDS R9, [R7+-0x4] ;  /* 0xfffffc0007098984 */ /* 0x000fe80000000800 */
[----:B------:R-:W0:Y:S02]  /*03a0*/  @!P0 LDS R10, [R7+0x1fc] ;  /* 0x0001fc00070a8984 */ /* 0x000e240000000800 */
[----:B0-----:R-:W-:-:S05]  /*03b0*/  @!P0 FADD R10, R9, R10 ;  /* 0x0000000a090a8221 */ /* 0x001fca0000000000 */
[----:B------:R-:W-:Y:S01]  /*03c0*/  @!P0 STS [R7+0x1fc], R10 ;  /* 0x0001fc0a07008388 */ /* 0x000fe20000000800 */
[----:B------:R-:W-:Y:S01]  /*03d0*/  BAR.SYNC.DEFER_BLOCKING 0x0 ;  /* 0x0000000000007b1d */ /* 0x000fe20000010000 */
[----:B------:R-:W-:-:S13]  /*03e0*/  ISETP.GT.U32.AND P0, PT, R3, 0xe, PT ;  /* 0x0000000e0300780c */ /* 0x000fda0003f04070 */
[----:B------:R-:W-:-:S04]  /*03f0*/  @!P0 LEA R5, R3, 0x100, 0x8 ;  /* 0x0000010003058811 */ /* 0x000fc800078e40ff */
[----:B------:R-:W-:Y:S01]  /*0400*/  @!P0 IADD3 R5, PT, PT, R8, R5, RZ ;  /* 0x0000000508058210 */ /* 0x000fe20007ffe0ff */
[----:B------:R-:W-:Y:S04]  /*0410*/  @!P1 LDS R9, [R11+-0x4] ;  /* 0xfffffc000b099984 */ /* 0x000fe80000000800 */
[----:B------:R-:W0:Y:S02]  /*0420*/  @!P1 LDS R12, [R11+0xfc] ;  /* 0x0000fc000b0c9984 */ /* 0x000e240000000800 */
[----:B0-----:R-:W-:-:S05]  /*0430*/  @!P1 FADD R12, R9, R12 ;  /* 0x0000000c090c9221 */ /* 0x001fca0000000000 */
[----:B------:R-:W-:Y:S01]  /*0440*/  @!P1 STS [R11+0xfc], R12 ;  /* 0x0000fc0c0b009388 */ /* 0x000fe20000000800 */
[----:B------:R-:W-:Y:S01]  /*0450*/  BAR.SYNC.DEFER_BLOCKING 0x0 ;  /* 0x0000000000007b1d */ /* 0x000fe20000010000 */
[----:B------:R-:W-:-:S13]  /*0460*/  ISETP.GT.U32.AND P1, PT, R3, 0x1e, PT ;  /* 0x0000001e0300780c */ /* 0x000fda0003f24070 */
[----:B------:R-:W-:-:S05]  /*0470*/  @!P1 LEA R7, R3, 0x80, 0x7 ;  /* 0x0000008003079811 */ /* 0x000fca00078e38ff */
[----:B------:R-:W-:Y:S01]  /*0480*/  @!P1 IMAD.IADD R7, R8, 0x1, R7 ;  /* 0x0000000108079824 */ /* 0x000fe200078e0207 */
        /* <DEDUP_REMOVED lines=30> */
[----:B------:R-:W-:Y:S01]  /*0670*/  @!P1 LEA R11, R3, R6, 0x2 ;  /* 0x00000006030b9211 */ /* 0x000fe200078e10ff */
[----:B------:R-:W-:Y:S04]  /*0680*/  @!P0 LDS R8, [R7+-0x4] ;  /* 0xfffffc0007088984 */ /* 0x000fe80000000800 */
[----:B------:R-:W0:Y:S02]  /*0690*/  @!P0 LDS R9, [R7+0x4] ;  /* 0x0000040007098984 */ /* 0x000e240000000800 */
[----:B0-----:R-:W-:-:S05]  /*06a0*/  @!P0 FADD R10, R8, R9 ;  /* 0x00000009080a8221 */ /* 0x001fca0000000000 */
[----:B------:R-:W-:Y:S01]  /*06b0*/  @!P0 STS [R7+0x4], R10 ;  /* 0x0000040a07008388 */ /* 0x000fe20000000800 */
[----:B------:R-:W-:Y:S01]  /*06c0*/  BAR.SYNC.DEFER_BLOCKING 0x0 ;  /* 0x0000000000007b1d */ /* 0x000fe20000010000 */
[----:B-1----:R-:W-:-:S05]  /*06d0*/  ISETP.GE.U32.AND P0, PT, R2, UR4, PT ;  /* 0x0000000402007c0c */ /* 0x002fca000bf06070 */
[----:B------:R-:W-:Y:S04]  /*06e0*/  @!P1 LDS R3, [R11+0x4] ;  /* 0x000004000b039984 */ /* 0x000fe80000000800 */
[----:B------:R-:W0:Y:S02]  /*06f0*/  @!P1 LDS R8, [R11+0x8] ;  /* 0x000008000b089984 */ /* 0x000e240000000800 */
[----:B0-----:R-:W-:Y:S02]  /*0700*/  @!P1 FADD R12, R3, R8 ;  /* 0x00000008030c9221 */ /* 0x001fe40000000000 */
[----:B------:R-:W0:Y:S03]  /*0710*/  @!P0 LDC.64 R8, c[0x0][0x388] ;  /* 0x0000e200ff088b82 */ /* 0x000e260000000a00 */
[----:B------:R-:W-:Y:S05]  /*0720*/  @!P1 STS [R11+0x8], R12 ;  /* 0x0000080c0b009388 */ /* 0x000fea0000000800 */
[----:B------:R-:W-:Y:S01]  /*0730*/  BAR.SYNC.DEFER_BLOCKING 0x0 ;  /* 0x0000000000007b1d */ /* 0x000fe20000010000 */
[----:B------:R-:W-:Y:S01]  /*0740*/  ISETP.GE.U32.AND P1, PT, R0, UR4, PT ;  /* 0x0000000400007c0c */ /* 0x000fe2000bf26070 */
[----:B0-----:R-:W-:-:S04]  /*0750*/  @!P0 IMAD.WIDE.U32 R2, R2, 0x4, R8 ;  /* 0x0000000402028825 */ /* 0x001fc800078e0008 */
[----:B------:R-:W0:Y:S04]  /*0760*/  @!P0 LDS R5, [R6] ;  /* 0x0000000006058984 */ /* 0x000e280000000800 */
[----:B0-----:R0:W-:Y:S04]  /*0770*/  @!P0 STG.E desc[UR6][R2.64], R5 ;  /* 0x0000000502008986 */ /* 0x0011e8000c101906 */
[----:B------:R-:W-:Y:S05]  /*0780*/  @P1 EXIT ;  /* 0x000000000000194d */ /* 0x000fea0003800000 */
[----:B0-----:R-:W0:Y:S01]  /*0790*/  LDS R5, [R4] ;  /* 0x0000000004057984 */ /* 0x001e220000000800 */
[----:B------:R-:W1:Y:S02]  /*07a0*/  LDC.64 R2, c[0x0][0x388] ;  /* 0x0000e200ff027b82 */ /* 0x000e640000000a00 */
[----:B-1----:R-:W-:-:S05]  /*07b0*/  IMAD.WIDE.U32 R2, R0, 0x4, R2 ;  /* 0x0000000400027825 */ /* 0x002fca00078e0002 */
[----:B0-----:R-:W-:Y:S01]  /*07c0*/  STG.E desc[UR6][R2.64], R5 ;  /* 0x0000000502007986 */ /* 0x001fe2000c101906 */
[----:B------:R-:W-:Y:S05]  /*07d0*/  EXIT ;  /* 0x000000000000794d */ /* 0x000fea0003800000 */
.L_x_18:
        /* <DEDUP_REMOVED lines=10> */
.L_x_38:


//--------------------- .text._Z34Kogge_Stone_scan_double_buffers_v2PfS_j --------------------------
	.section	.text._Z34Kogge_Stone_scan_double_buffers_v2PfS_j,"ax",@progbits
	.align	128
        .global         _Z34Kogge_Stone_scan_double_buffers_v2PfS_j
        .type           _Z34Kogge_Stone_scan_double_buffers_v2PfS_j,@function
        .size           _Z34Kogge_Stone_scan_double_buffers_v2PfS_j,(.L_x_39 - _Z34Kogge_Stone_scan_double_buffers_v2PfS_j)
        .other          _Z34Kogge_Stone_scan_double_buffers_v2PfS_j,@"STO_CUDA_ENTRY STV_DEFAULT"
_Z34Kogge_Stone_scan_double_buffers_v2PfS_j:
.text._Z34Kogge_Stone_scan_double_buffers_v2PfS_j:
[----:B------:R-:W-:Y:S01]  /*0000*/  LDC R1, c[0x0][0x37c] ;  /* 0x0000df00ff017b82 */ /* 0x000fe20000000800 */
[----:B------:R-:W0:Y:S07]  /*0010*/  S2R R12, SR_TID.X ;  /* 0x00000000000c7919 */ /* 0x000e2e0000002100 */
[----:B------:R-:W0:Y:S01]  /*0020*/  S2UR UR4, SR_CTAID.X ;  /* 0x00000000000479c3 */ /* 0x000e220000002500 */
[----:B------:R-:W1:Y:S01]  /*0030*/  LDCU UR5, c[0x0][0x390] ;  /* 0x00007200ff0577ac */ /* 0x000e620008000800 */
[----:B------:R-:W2:Y:S06]  /*0040*/  LDCU.64 UR6, c[0x0][0x358] ;  /* 0x00006b00ff0677ac */ /* 0x000eac0008000a00 */
[----:B------:R-:W0:Y:S02]  /*0050*/  LDC R10, c[0x0][0x360] ;  /* 0x0000d800ff0a7b82 */ /* 0x000e240000000800 */
[----:B0-----:R-:W-:-:S05]  /*0060*/  IMAD R0, R10, UR4, R12 ;  /* 0x000000040a007c24 */ /* 0x001fca000f8e020c */
[----:B-1----:R-:W-:-:S13]  /*0070*/  ISETP.GE.U32.AND P0, PT, R0, UR5, PT ;  /* 0x0000000500007c0c */ /* 0x002fda000bf06070 */
[----:B------:R-:W0:Y:S02]  /*0080*/  @!P0 LDC.64 R2, c[0x0][0x380] ;  /* 0x0000e000ff028b82 */ /* 0x000e240000000a00 */
[----:B0-----:R-:W-:-:S06]  /*0090*/  @!P0 IMAD.WIDE.U32 R2, R0, 0x4, R2 ;  /* 0x0000000400028825 */ /* 0x001fcc00078e0002 */
[----:B--2---:R-:W2:Y:S01]  /*00a0*/  @!P0 LDG.E R2, desc[UR6][R2.64] ;  /* 0x0000000602028981 */ /* 0x004ea2000c1e1900 */
[----:B------:R-:W0:Y:S01]  /*00b0*/  S2UR UR5, SR_CgaCtaId ;  /* 0x00000000000579c3 */ /* 0x000e220000008800 */
[----:B------:R-:W-:Y:S02]  /*00c0*/  UMOV UR4, 0x400 ;  /* 0x0000040000047882 */ /* 0x000fe40000000000 */
[----:B------:R-:W-:Y:S02]  /*00d0*/  @!P0 IMAD.U32 R4, RZ, RZ, UR4 ;  /* 0x00000004ff048e24 */ /* 0x000fe4000f8e00ff */
[----:B0-----:R-:W-:-:S05]  /*00e0*/  @!P0 IMAD.U32 R9, RZ, RZ, UR5 ;  /* 0x00000005ff098e24 */ /* 0x001fca000f8e00ff */
[----:B------:R-:W-:Y:S01]  /*00f0*/  @!P0 LEA R5, R9, R4, 0x18 ;  /* 0x0000000409058211 */ /* 0x000fe200078ec0ff */
[----:B------:R-:W-:Y:S01]  /*0100*/  @P0 IMAD.U32 R9, RZ, RZ, UR5 ;  /* 0x00000005ff090e24 */ /* 0x000fe2000f8e00ff */
[----:B------:R-:W-:-:S03]  /*0110*/  @P0 MOV R4, UR4 ;  /* 0x0000000400040c02 */ /* 0x000fc60008000f00 */
[----:B------:R-:W-:Y:S01]  /*0120*/  @!P0 IMAD R7, R12, 0x4, R5 ;  /* 0x000000040c078824 */ /* 0x000fe200078e0205 */
[----:B------:R-:W-:-:S04]  /*0130*/  @P0 LEA R5, R9, R4, 0x18 ;  /* 0x0000000409050211 */ /* 0x000fc800078ec0ff */
[----:B------:R-:W-:Y:S01]  /*0140*/  @P0 LEA R6, R12, R5, 0x2 ;  /* 0x000000050c060211 */ /* 0x000fe200078e10ff */
[----:B--2---:R0:W-:Y:S04]  /*0150*/  @!P0 STS [R7], R2 ;  /* 0x0000000207008388 */ /* 0x0041e80000000800 */
[----:B------:R0:W-:Y:S01]  /*0160*/  @P0 STS [R6], RZ ;  /* 0x000000ff06000388 */ /* 0x0001e20000000800 */
[----:B------:R-:W-:-:S13]  /*0170*/  ISETP.GE.U32.AND P0, PT, R10, 0x2, PT ;  /* 0x000000020a00780c */ /* 0x000fda0003f06070 */
[----:B0-----:R-:W-:Y:S05]  /*0180*/  @!P0 BRA `(.L_x_19) ;  /* 0x0000000000748947 */ /* 0x001fea0003800000 */
[----:B------:R-:W-:Y:S01]  /*0190*/  VIADD R4, R4, 0x1000 ;  /* 0x0000100004047836 */ /* 0x000fe20000000000 */
[----:B------:R-:W-:-:S04]  /*01a0*/  UMOV UR4, 0x1 ;  /* 0x0000000100047882 */ /* 0x000fc80000000000 */
[----:B------:R-:W-:-:S07]  /*01b0*/  LEA R4, R9, R4, 0x18 ;  /* 0x0000000409047211 */ /* 0x000fce00078ec0ff */
.L_x_23:
[----:B------:R-:W-:Y:S01]  /*01c0*/  BAR.SYNC.DEFER_BLOCKING 0x0 ;  /* 0x0000000000007b1d */ /* 0x000fe20000010000 */
[----:B------:R-:W-:Y:S01]  /*01d0*/  ISETP.GE.U32.AND P0, PT, R12, UR4, PT ;  /* 0x000000040c007c0c */ /* 0x000fe2000bf06070 */
[----:B-1----:R-:W-:-:S04]  /*01e0*/  IMAD.MOV.U32 R2, RZ, RZ, R5 ;  /* 0x000000ffff027224 */ /* 0x002fc800078e0005 */
[----:B------:R-:W-:Y:S08]  /*01f0*/  BSSY.RECONVERGENT B0, `(.L_x_20) ;  /* 0x0000013000007945 */ /* 0x000ff00003800200 */
[----:B0-----:R-:W-:Y:S05]  /*0200*/  @!P0 BRA `(.L_x_21) ;  /* 0x00000000002c8947 */ /* 0x001fea0003800000 */
[C---:B------:R-:W-:Y:S01]  /*0210*/  IADD3 R6, PT, PT, R12.reuse, -UR4, RZ ;  /* 0x800000040c067c10 */ /* 0x040fe2000fffe0ff */
[C---:B------:R-:W-:Y:S02]  /*0220*/  IMAD R3, R12.reuse, 0x4, R5 ;  /* 0x000000040c037824 */ /* 0x040fe400078e0205 */
[----:B------:R-:W-:Y:S01]  /*0230*/  IMAD R8, R12, 0x4, R4 ;  /* 0x000000040c087824 */ /* 0x000fe200078e0204 */
[----:B------:R-:W-:Y:S02]  /*0240*/  LEA R6, R6, R5, 0x2 ;  /* 0x0000000506067211 */ /* 0x000fe400078e10ff */
[----:B------:R-:W-:Y:S01]  /*0250*/  MOV R5, R4 ;  /* 0x0000000400057202 */ /* 0x000fe20000000f00 */
[----:B------:R-:W-:Y:S01]  /*0260*/  LDS R3, [R3] ;  /* 0x0000000003037984 */ /* 0x000fe20000000800 */
[----:B------:R-:W-:-:S03]  /*0270*/  IMAD.MOV.U32 R4, RZ, RZ, R2 ;  /* 0x000000ffff047224 */ /* 0x000fc600078e0002 */
[----:B------:R-:W0:Y:S02]  /*0280*/  LDS R6, [R6] ;  /* 0x0000000006067984 */ /* 0x000e240000000800 */
[----:B0-----:R-:W-:-:S05]  /*0290*/  FADD R7, R3, R6 ;  /* 0x0000000603077221 */ /* 0x001fca0000000000 */
[----:B------:R0:W-:Y:S01]  /*02a0*/  STS [R8], R7 ;  /* 0x0000000708007388 */ /* 0x0001e20000000800 */
[----:B------:R-:W-:Y:S05]  /*02b0*/  BRA `(.L_x_22) ;  /* 0x0000000000187947 */ /* 0x000fea0003800000 */
.L_x_21:
[----:B------:R-:W-:-:S06]  /*02c0*/  USHF.R.U32.HI UR5, URZ, 0x1, UR4 ;  /* 0x00000001ff057899 */ /* 0x000fcc0008011604 */
[----:B------:R-:W-:-:S13]  /*02d0*/  ISETP.GE.U32.AND P0, PT, R12, UR5, PT ;  /* 0x000000050c007c0c */ /* 0x000fda000bf06070 */
[C---:B------:R-:W-:Y:S01]  /*02e0*/  @P0 LEA R2, R12.reuse, R5, 0x2 ;  /* 0x000000050c020211 */ /* 0x040fe200078e10ff */
[----:B------:R-:W-:-:S05]  /*02f0*/  @P0 IMAD R3, R12, 0x4, R4 ;  /* 0x000000040c030824 */ /* 0x000fca00078e0204 */
[----:B------:R-:W0:Y:S04]  /*0300*/  @P0 LDS R2, [R2] ;  /* 0x0000000002020984 */ /* 0x000e280000000800 */
[----:B0-----:R1:W-:Y:S02]  /*0310*/  @P0 STS [R3], R2 ;  /* 0x0000000203000388 */ /* 0x0013e40000000800 */
.L_x_22:
[----:B------:R-:W-:Y:S05]  /*0320*/  BSYNC.RECONVERGENT B0 ;  /* 0x0000000000007941 */ /* 0x000fea0003800200 */
.L_x_20:
[----:B------:R-:W-:-:S06]  /*0330*/  USHF.L.U32 UR4, UR4, 0x1, URZ ;  /* 0x0000000104047899 */ /* 0x000fcc00080006ff */
[----:B------:R-:W-:-:S13]  /*0340*/  ISETP.LE.U32.AND P0, PT, R10, UR4, PT ;  /* 0x000000040a007c0c */ /* 0x000fda000bf03070 */
[----:B------:R-:W-:Y:S05]  /*0350*/  @!P0 BRA `(.L_x_23) ;  /* 0xfffffffc00988947 */ /* 0x000fea000383ffff */
.L_x_19:
[----:B------:R-:W2:Y:S02]  /*0360*/  LDCU UR5, c[0x0][0x390] ;  /* 0x00007200ff0577ac */ /* 0x000ea40008000800 */
[----:B--2---:R-:W-:-:S13]  /*0370*/  ISETP.GE.U32.AND P0, PT, R0, UR5, PT ;  /* 0x0000000500007c0c */ /* 0x004fda000bf06070 */
[----:B------:R-:W-:Y:S05]  /*0380*/  @P0 EXIT ;  /* 0x000000000000094d */ /* 0x000fea0003800000 */
[----:B------:R-:W-:Y:S01]  /*0390*/  LEA R5, R12, R5, 0x2 ;  /* 0x000000050c057211 */ /* 0x000fe200078e10ff */
[----:B-1----:R-:W1:Y:S05]  /*03a0*/  LDC.64 R2, c[0x0][0x388] ;  /* 0x0000e200ff027b82 */ /* 0x002e6a0000000a00 */
[----:B------:R-:W2:Y:S01]  /*03b0*/  LDS R5, [R5] ;  /* 0x0000000005057984 */ /* 0x000ea20000000800 */
[----:B-1----:R-:W-:-:S05]  /*03c0*/  IMAD.WIDE.U32 R2, R0, 0x4, R2 ;  /* 0x0000000400027825 */ /* 0x002fca00078e0002 */
[----:B--2---:R-:W-:Y:S01]  /*03d0*/  STG.E desc[UR6][R2.64], R5 ;  /* 0x0000000502007986 */ /* 0x004fe2000c101906 */
[----:B------:R-:W-:Y:S05]  /*03e0*/  EXIT ;  /* 0x000000000000794d */ /* 0x000fea0003800000 */
.L_x_24:
        /* <DEDUP_REMOVED lines=9> */
.L_x_39:


//--------------------- .text._Z31Kogge_Stone_scan_double_buffersPfS_j --------------------------
	.section	.text._Z31Kogge_Stone_scan_double_buffersPfS_j,"ax",@progbits
	.align	128
        .global         _Z31Kogge_Stone_scan_double_buffersPfS_j
        .type           _Z31Kogge_Stone_scan_double_buffersPfS_j,@function
        .size           _Z31Kogge_Stone_scan_double_buffersPfS_j,(.L_x_40 - _Z31Kogge_Stone_scan_double_buffersPfS_j)
        .other          _Z31Kogge_Stone_scan_double_buffersPfS_j,@"STO_CUDA_ENTRY STV_DEFAULT"
_Z31Kogge_Stone_scan_double_buffersPfS_j:
.text._Z31Kogge_Stone_scan_double_buffersPfS_j:
        /* <DEDUP_REMOVED lines=12> */
[----:B------:R-:W-:Y:S01]  /*00c0*/  UMOV UR4, 0x400 ;  /* 0x0000040000047882 */ /* 0x000fe20000000000 */
[----:B------:R-:W-:Y:S01]  /*00d0*/  ISETP.GE.U32.AND P1, PT, R9, 0x2, PT ;  /* 0x000000020900780c */ /* 0x000fe20003f26070 */
[----:B0-----:R-:W-:Y:S02]  /*00e0*/  ULEA UR6, UR5, UR4, 0x18 ;  /* 0x0000000405067291 */ /* 0x001fe4000f8ec0ff */
[----:B------:R-:W-:-:S04]  /*00f0*/  UIADD3 UR4, UPT, UPT, UR4, 0x1000, URZ ;  /* 0x0000100004047890 */ /* 0x000fc8000fffe0ff */
[----:B------:R-:W-:Y:S01]  /*0100*/  LEA R4, R10, UR6, 0x2 ;  /* 0x000000060a047c11 */ /* 0x000fe2000f8e10ff */
[----:B------:R-:W-:-:S06]  /*0110*/  ULEA UR4, UR5, UR4, 0x18 ;  /* 0x0000000405047291 */ /* 0x000fcc000f8ec0ff */
[----:B------:R-:W-:Y:S01]  /*0120*/  LEA R5, R10, UR4, 0x2 ;  /* 0x000000040a057c11 */ /* 0x000fe2000f8e10ff */
[----:B--2---:R0:W-:Y:S04]  /*0130*/  @!P0 STS [R4], R3 ;  /* 0x0000000304008388 */ /* 0x0041e80000000800 */
[----:B------:R0:W-:Y:S01]  /*0140*/  @P0 STS [R4], RZ ;  /* 0x000000ff04000388 */ /* 0x0001e20000000800 */
[----:B------:R-:W-:Y:S01]  /*0150*/  PLOP3.LUT P0, PT, PT, PT, PT, 0x80, 0x8 ;  /* 0x000000000008781c */ /* 0x000fe20003f0f070 */
[----:B------:R-:W-:-:S12]  /*0160*/  @!P1 BRA `(.L_x_25) ;  /* 0x0000000000909947 */ /* 0x000fd80003800000 */
[----:B------:R-:W-:Y:S01]  /*0170*/  IMAD.MOV.U32 R2, RZ, RZ, RZ ;  /* 0x000000ffff027224 */ /* 0x000fe200078e00ff */
[----:B------:R-:W-:-:S06]  /*0180*/  UMOV UR5, 0x1 ;  /* 0x0000000100057882 */ /* 0x000fcc0000000000 */
.L_x_29:
[----:B------:R-:W-:Y:S01]  /*0190*/  BAR.SYNC.DEFER_BLOCKING 0x0 ;  /* 0x0000000000007b1d */ /* 0x000fe20000010000 */
[----:B------:R-:W-:-:S05]  /*01a0*/  ISETP.GE.U32.AND P0, PT, R10, UR5, PT ;  /* 0x000000050a007c0c */ /* 0x000fca000bf06070 */
[----:B------:R-:W-:Y:S08]  /*01b0*/  BSSY.RECONVERGENT B0, `(.L_x_26) ;  /* 0x000001b000007945 */ /* 0x000ff00003800200 */
[----:B01----:R-:W-:Y:S05]  /*01c0*/  @!P0 BRA `(.L_x_27) ;  /* 0x00000000003c8947 */ /* 0x003fea0003800000 */
[----:B------:R-:W-:Y:S01]  /*01d0*/  ISETP.NE.AND P0, PT, R2, RZ, PT ;  /* 0x000000ff0200720c */ /* 0x000fe20003f05270 */
[----:B0-----:R-:W-:-:S12]  /*01e0*/  VIADD R3, R10, -UR5 ;  /* 0x800000050a037c36 */ /* 0x001fd80008000000 */
[C---:B------:R-:W-:Y:S01]  /*01f0*/  @!P0 LEA R6, R3.reuse, UR6, 0x2 ;  /* 0x0000000603068c11 */ /* 0x040fe2000f8e10ff */
[----:B------:R-:W-:Y:S01]  /*0200*/  @!P0 LDS R2, [R4] ;  /* 0x0000000004028984 */ /* 0x000fe20000000800 */
[----:B------:R-:W-:-:S03]  /*0210*/  @P0 LEA R3, R3, UR4, 0x2 ;  /* 0x0000000403030c11 */ /* 0x000fc6000f8e10ff */
[----:B------:R-:W0:Y:S02]  /*0220*/  @!P0 LDS R7, [R6] ;  /* 0x0000000006078984 */ /* 0x000e240000000800 */
[----:B0-----:R-:W-:-:S05]  /*0230*/  @!P0 FADD R8, R2, R7 ;  /* 0x0000000702088221 */ /* 0x001fca0000000000 */
[----:B------:R-:W-:Y:S04]  /*0240*/  @!P0 STS [R5], R8 ;  /* 0x0000000805008388 */ /* 0x000fe80000000800 */
[----:B------:R-:W-:Y:S04]  /*0250*/  @P0 LDS R3, [R3] ;  /* 0x0000000003030984 */ /* 0x000fe80000000800 */
[----:B------:R-:W0:Y:S02]  /*0260*/  @P0 LDS R2, [R5] ;  /* 0x0000000005020984 */ /* 0x000e240000000800 */
[----:B0-----:R-:W-:Y:S01]  /*0270*/  @P0 FADD R7, R3, R2 ;  /* 0x0000000203070221 */ /* 0x001fe20000000000 */
[----:B------:R-:W-:-:S02]  /*0280*/  @!P0 IMAD.MOV.U32 R2, RZ, RZ, 0x1 ;  /* 0x00000001ff028424 */ /* 0x000fc400078e00ff */
[----:B------:R-:W-:Y:S02]  /*0290*/  @P0 IMAD.MOV.U32 R2, RZ, RZ, RZ ;  /* 0x000000ffff020224 */ /* 0x000fe400078e00ff */
[----:B------:R0:W-:Y:S01]  /*02a0*/  @P0 STS [R4], R7 ;  /* 0x0000000704000388 */ /* 0x0001e20000000800 */
[----:B------:R-:W-:Y:S05]  /*02b0*/  BRA `(.L_x_28) ;  /* 0x0000000000287947 */ /* 0x000fea0003800000 */
.L_x_27:
[----:B------:R-:W-:-:S06]  /*02c0*/  USHF.R.U32.HI UR7, URZ, 0x1, UR5 ;  /* 0x00000001ff077899 */ /* 0x000fcc0008011605 */
[----:B------:R-:W-:-:S13]  /*02d0*/  ISETP.GE.U32.AND P0, PT, R10, UR7, PT ;  /* 0x000000070a007c0c */ /* 0x000fda000bf06070 */
[----:B------:R-:W-:Y:S05]  /*02e0*/  @!P0 BRA `(.L_x_28) ;  /* 0x00000000001c8947 */ /* 0x000fea0003800000 */
[----:B------:R-:W-:-:S13]  /*02f0*/  ISETP.NE.AND P0, PT, R2, RZ, PT ;  /* 0x000000ff0200720c */ /* 0x000fda0003f05270 */
[----:B------:R-:W1:Y:S01]  /*0300*/  @!P0 LDS R6, [R4] ;  /* 0x0000000004068984 */ /* 0x000e620000000800 */
[----:B------:R-:W-:Y:S02]  /*0310*/  @!P0 IMAD.MOV.U32 R2, RZ, RZ, 0x1 ;  /* 0x00000001ff028424 */ /* 0x000fe400078e00ff */
[----:B------:R-:W-:Y:S01]  /*0320*/  @P0 IMAD.MOV.U32 R2, RZ, RZ, RZ ;  /* 0x000000ffff020224 */ /* 0x000fe200078e00ff */
[----:B-1----:R-:W-:Y:S04]  /*0330*/  @!P0 STS [R5], R6 ;  /* 0x0000000605008388 */ /* 0x002fe80000000800 */
[----:B0-----:R-:W0:Y:S04]  /*0340*/  @P0 LDS R3, [R5] ;  /* 0x0000000005030984 */ /* 0x001e280000000800 */
[----:B0-----:R1:W-:Y:S02]  /*0350*/  @P0 STS [R4], R3 ;  /* 0x0000000304000388 */ /* 0x0013e40000000800 */
.L_x_28:
[----:B------:R-:W-:Y:S05]  /*0360*/  BSYNC.RECONVERGENT B0 ;  /* 0x0000000000007941 */ /* 0x000fea0003800200 */
.L_x_26:
[----:B------:R-:W-:-:S06]  /*0370*/  USHF.L.U32 UR5, UR5, 0x1, URZ ;  /* 0x0000000105057899 */ /* 0x000fcc00080006ff */
[----:B------:R-:W-:-:S13]  /*0380*/  ISETP.LE.U32.AND P0, PT, R9, UR5, PT ;  /* 0x0000000509007c0c */ /* 0x000fda000bf03070 */
[----:B------:R-:W-:Y:S05]  /*0390*/  @!P0 BRA `(.L_x_29) ;  /* 0xfffffffc007c8947 */ /* 0x000fea000383ffff */
[----:B------:R-:W-:-:S13]  /*03a0*/  ISETP.EQ.AND P0, PT, R2, RZ, PT ;  /* 0x000000ff0200720c */ /* 0x000fda0003f02270 */
.L_x_25:
[----:B------:R-:W2:Y:S02]  /*03b0*/  LDCU UR5, c[0x0][0x390] ;  /* 0x00007200ff0577ac */ /* 0x000ea40008000800 */
[----:B--2---:R-:W-:-:S13]  /*03c0*/  ISETP.GE.U32.AND P1, PT, R0, UR5, PT ;  /* 0x0000000500007c0c */ /* 0x004fda000bf26070 */
[----:B------:R-:W-:Y:S05]  /*03d0*/  @P1 EXIT ;  /* 0x000000000000194d */ /* 0x000fea0003800000 */
[----:B0-----:R-:W0:Y:S01]  /*03e0*/  @P0 LDS R7, [R4] ;  /* 0x0000000004070984 */ /* 0x001e220000000800 */
[----:B-1----:R-:W1:Y:S02]  /*03f0*/  @P0 LDC.64 R2, c[0x0][0x388] ;  /* 0x0000e200ff020b82 */ /* 0x002e640000000a00 */
[----:B-1----:R-:W-:-:S05]  /*0400*/  @P0 IMAD.WIDE.U32 R2, R0, 0x4, R2 ;  /* 0x0000000400020825 */ /* 0x002fca00078e0002 */
[----:B0-----:R0:W-:Y:S01]  /*0410*/  @P0 STG.E desc[UR8][R2.64], R7 ;  /* 0x0000000702000986 */ /* 0x0011e2000c101908 */
[----:B------:R-:W-:Y:S05]  /*0420*/  @P0 EXIT ;  /* 0x000000000000094d */ /* 0x000fea0003800000 */
[----:B------:R-:W1:Y:S01]  /*0430*/  LDS R5, [R5] ;  /* 0x0000000005057984 */ /* 0x000e620000000800 */
[----:B0-----:R-:W0:Y:S02]  /*0440*/  LDC.64 R2, c[0x0][0x388] ;  /* 0x0000e200ff027b82 */ /* 0x001e240000000a00 */
[----:B0-----:R-:W-:-:S05]  /*0450*/  IMAD.WIDE.U32 R2, R0, 0x4, R2 ;  /* 0x0000000400027825 */ /* 0x001fca00078e0002 */
[----:B-1----:R-:W-:Y:S01]  /*0460*/  STG.E desc[UR8][R2.64], R5 ;  /* 0x0000000502007986 */ /* 0x002fe2000c101908 */
[----:B------:R-:W-:Y:S05]  /*0470*/  EXIT ;  /* 0x000000000000794d */ /* 0x000fea0003800000 */
.L_x_30:
        /* <DEDUP_REMOVED lines=16> */
.L_x_40:


//--------------------- .text._Z16Kogge_Stone_scanPfS_j --------------------------
	.section	.text._Z16Kogge_Stone_scanPfS_j,"ax",@progbits
	.align	128
        .global         _Z16Kogge_Stone_scanPfS_j
        .type           _Z16Kogge_Stone_scanPfS_j,@function
        .size           _Z16Kogge_Stone_scanPfS_j,(.L_x_41 - _Z16Kogge_Stone_scanPfS_j)
        .other          _Z16Kogge_Stone_scanPfS_j,@"STO_CUDA_ENTRY STV_DEFAULT"
_Z16Kogge_Stone_scanPfS_j:
.text._Z16Kogge_Stone_scanPfS_j:
        /* <DEDUP_REMOVED lines=14> */
[----:B0-----:R-:W-:-:S06]  /*00e0*/  ULEA UR4, UR5, UR4, 0x18 ;  /* 0x0000000405047291 */ /* 0x001fcc000f8ec0ff */
[----:B------:R-:W-:-:S05]  /*00f0*/  LEA R0, R9, UR4, 0x2 ;  /* 0x0000000409007c11 */ /* 0x000fca000f8e10ff */
[----:B--2---:R0:W-:Y:S04]  /*0100*/  @!P0 STS [R0], R3 ;  /* 0x0000000300008388 */ /* 0x0041e80000000800 */
[----:B------:R0:W-:Y:S01]  /*0110*/  @P0 STS [R0], RZ ;  /* 0x000000ff00000388 */ /* 0x0001e20000000800 */
[----:B------:R-:W-:Y:S05]  /*0120*/  @!P1 BRA `(.L_x_31) ;  /* 0x0000000000349947 */ /* 0x000fea0003800000 */
[----:B------:R-:W-:-:S05]  /*0130*/  UMOV UR5, 0x1 ;  /* 0x0000000100057882 */ /* 0x000fca0000000000 */
.L_x_32:
[----:B------:R-:W-:Y:S01]  /*0140*/  BAR.SYNC.DEFER_BLOCKING 0x0 ;  /* 0x0000000000007b1d */ /* 0x000fe20000010000 */
[----:B------:R-:W-:-:S13]  /*0150*/  ISETP.GE.U32.AND P0, PT, R9, UR5, PT ;  /* 0x0000000509007c0c */ /* 0x000fda000bf06070 */
[----:B------:R-:W-:Y:S01]  /*0160*/  @P0 VIADD R2, R9, -UR5 ;  /* 0x8000000509020c36 */ /* 0x000fe20008000000 */
[----:B------:R-:W-:-:S04]  /*0170*/  USHF.L.U32 UR5, UR5, 0x1, URZ ;  /* 0x0000000105057899 */ /* 0x000fc800080006ff */
[----:B0-----:R-:W-:Y:S02]  /*0180*/  @P0 LEA R3, R2, UR4, 0x2 ;  /* 0x0000000402030c11 */ /* 0x001fe4000f8e10ff */
[----:B------:R-:W-:Y:S04]  /*0190*/  @P0 LDS R2, [R0] ;  /* 0x0000000000020984 */ /* 0x000fe80000000800 */
[----:B------:R-:W0:Y:S02]  /*01a0*/  @P0 LDS R3, [R3] ;  /* 0x0000000003030984 */ /* 0x000e240000000800 */
[----:B0-----:R-:W-:Y:S01]  /*01b0*/  @P0 FADD R7, R2, R3 ;  /* 0x0000000302070221 */ /* 0x001fe20000000000 */
[----:B------:R-:W-:Y:S06]  /*01c0*/  BAR.SYNC.DEFER_BLOCKING 0x0 ;  /* 0x0000000000007b1d */ /* 0x000fec0000010000 */
[----:B------:R1:W-:Y:S01]  /*01d0*/  @P0 STS [R0], R7 ;  /* 0x0000000700000388 */ /* 0x0003e20000000800 */
[----:B------:R-:W-:-:S13]  /*01e0*/  ISETP.LE.U32.AND P0, PT, R4, UR5, PT ;  /* 0x0000000504007c0c */ /* 0x000fda000bf03070 */
[----:B-1----:R-:W-:Y:S05]  /*01f0*/  @!P0 BRA `(.L_x_32) ;  /* 0xfffffffc00d08947 */ /* 0x002fea000383ffff */
.L_x_31:
[----:B------:R-:W1:Y:S02]  /*0200*/  LDCU UR4, c[0x0][0x390] ;  /* 0x00007200ff0477ac */ /* 0x000e640008000800 */
[----:B-1----:R-:W-:-:S13]  /*0210*/  ISETP.GE.U32.AND P0, PT, R5, UR4, PT ;  /* 0x0000000405007c0c */ /* 0x002fda000bf06070 */
[----:B------:R-:W-:Y:S05]  /*0220*/  @P0 EXIT ;  /* 0x000000000000094d */ /* 0x000fea0003800000 */
[----:B------:R-:W1:Y:S01]  /*0230*/  LDS R7, [R0] ;  /* 0x0000000000077984 */ /* 0x000e620000000800 */
[----:B0-----:R-:W0:Y:S02]  /*0240*/  LDC.64 R2, c[0x0][0x388] ;  /* 0x0000e200ff027b82 */ /* 0x001e240000000a00 */
[----:B0-----:R-:W-:-:S05]  /*0250*/  IMAD.WIDE.U32 R2, R5, 0x4, R2 ;  /* 0x0000000405027825 */ /* 0x001fca00078e0002 */
[----:B-1----:R-:W-:Y:S01]  /*0260*/  STG.E desc[UR6][R2.64], R7 ;  /* 0x0000000702007986 */ /* 0x002fe2000c101906 */
[----:B------:R-:W-:Y:S05]  /*0270*/  EXIT ;  /* 0x000000000000794d */ /* 0x000fea0003800000 */
.L_x_33:
        /* <DEDUP_REMOVED lines=16> */
.L_x_41:


//--------------------- .nv.shared._Z28single_pass_Kogge_Stone_scanPfS_jPiS0_S_ --------------------------
	.section	.nv.shared._Z28single_pass_Kogge_Stone_scanPfS_jPiS0_S_,"aw",@nobits
	.sectionflags	@""
	.align	4
.nv.shared._Z28single_pass_Kogge_Stone_scanPfS_jPiS0_S_:
	.zero		5128


//--------------------- .nv.shared.reserved.0     --------------------------
	.section	.nv.shared.reserved.0,"aw",@nobits
	.weak		__nv_reservedSMEM_offset_0_alias
	.size		__nv_reservedSMEM_offset_0_alias, 0, 64
	.other		__nv_reservedSMEM_offset_0_alias,@"STO_CUDA_RESERVED_SHARED STV_DEFAULT"
__nv_reservedSMEM_offset_0_alias:
	.zero		0
	.zero		64


//--------------------- .nv.shared._Z30hierarchical_Kogge_Stone_scan1PfS_jS_ --------------------------
	.section	.nv.shared._Z30hierarchical_Kogge_Stone_scan1PfS_jS_,"aw",@nobits
	.sectionflags	@""
	.align	4
.nv.shared._Z30hierarchical_Kogge_Stone_scan1PfS_jS_:
	.zero		5120


//--------------------- .nv.shared._Z24coarsen_Kogge_Stone_scanPfS_j --------------------------
	.section	.nv.shared._Z24coarsen_Kogge_Stone_scanPfS_j,"aw",@nobits
	.sectionflags	@""
	.align	4
.nv.shared._Z24coarsen_Kogge_Stone_scanPfS_j:
	.zero		5120


//--------------------- .nv.shared._Z15Brent_Kung_scanPfS_j --------------------------
	.section	.nv.shared._Z15Brent_Kung_scanPfS_j,"aw",@nobits
	.sectionflags	@""
	.align	4
.nv.shared._Z15Brent_Kung_scanPfS_j:
	.zero		5120


//--------------------- .nv.shared._Z34Kogge_Stone_scan_double_buffers_v2PfS_j --------------------------
	.section	.nv.shared._Z34Kogge_Stone_scan_double_buffers_v2PfS_j,"aw",@nobits
	.sectionflags	@""
	.align	4
.nv.shared._Z34Kogge_Stone_scan_double_buffers_v2PfS_j:
	.zero		9216


//--------------------- .nv.shared._Z31Kogge_Stone_scan_double_buffersPfS_j --------------------------
	.section	.nv.shared._Z31Kogge_Stone_scan_double_buffersPfS_j,"aw",@nobits
	.sectionflags	@""
	.align	4
.nv.shared._Z31Kogge_Stone_scan_double_buffersPfS_j:
	.zero		9216


//--------------------- .nv.shared._Z16Kogge_Stone_scanPfS_j --------------------------
	.section	.nv.shared._Z16Kogge_Stone_scanPfS_j,"aw",@nobits
	.sectionflags	@""
	.align	4
.nv.shared._Z16Kogge_Stone_scanPfS_j:
	.zero		5120


//--------------------- .nv.constant0._Z28single_pass_Kogge_Stone_scanPfS_jPiS0_S_ --------------------------
	.section	.nv.constant0._Z28single_pass_Kogge_Stone_scanPfS_jPiS0_S_,"a",@progbits
	.sectionflags	@""
	.align	4
.nv.constant0._Z28single_pass_Kogge_Stone_scanPfS_jPiS0_S_:
	.zero		944


//--------------------- .nv.constant0._Z30hierarchical_Kogge_Stone_scan1PfS_jS_ --------------------------
	.section	.nv.constant0._Z30hierarchical_Kogge_Stone_scan1PfS_jS_,"a",@progbits
	.sectionflags	@""
	.align	4
.nv.constant0._Z30hierarchical_Kogge_Stone_scan1PfS_jS_:
	.zero		928


//--------------------- .nv.constant0._Z30hierarchical_Kogge_Stone_scan3PfjS_ --------------------------
	.section	.nv.constant0._Z30hierarchical_Kogge_Stone_scan3PfjS_,"a",@progbits
	.sectionflags	@""
	.align	4
.nv.constant0._Z30hierarchical_Kogge_Stone_scan3PfjS_:
	.zero		920


//--------------------- .nv.constant0._Z24coarsen_Kogge_Stone_scanPfS_j --------------------------
	.section	.nv.constant0._Z24coarsen_Kogge_Stone_scanPfS_j,"a",@progbits
	.sectionflags	@""
	.align	4
.nv.constant0._Z24coarsen_Kogge_Stone_scanPfS_j:
	.zero		916


//--------------------- .nv.constant0._Z15Brent_Kung_scanPfS_j --------------------------
	.section	.nv.constant0._Z15Brent_Kung_scanPfS_j,"a",@progbits
	.sectionflags	@""
	.align	4
.nv.constant0._Z15Brent_Kung_scanPfS_j:
	.zero		916


//--------------------- .nv.constant0._Z34Kogge_Stone_scan_double_buffers_v2PfS_j --------------------------
	.section	.nv.constant0._Z34Kogge_Stone_scan_double_buffers_v2PfS_j,"a",@progbits
	.sectionflags	@""
	.align	4
.nv.constant0._Z34Kogge_Stone_scan_double_buffers_v2PfS_j:
	.zero		916


//--------------------- .nv.constant0._Z31Kogge_Stone_scan_double_buffersPfS_j --------------------------
	.section	.nv.constant0._Z31Kogge_Stone_scan_double_buffersPfS_j,"a",@progbits
	.sectionflags	@""
	.align	4
.nv.constant0._Z31Kogge_Stone_scan_double_buffersPfS_j:
	.zero		916


//--------------------- .nv.constant0._Z16Kogge_Stone_scanPfS_j --------------------------
	.section	.nv.constant0._Z16Kogge_Stone_scanPfS_j,"a",@progbits
	.sectionflags	@""
	.align	4
.nv.constant0._Z16Kogge_Stone_scanPfS_j:
	.zero		916


//--------------------- SYMBOLS --------------------------

	.type		.nv.reservedSmem.offset0,@object
	.size		.nv.reservedSmem.offset0,0x4
	.type		.nv.reservedSmem.cap,@object
	.size		.nv.reservedSmem.cap,0x4
